//
// Generated by NVIDIA NVVM Compiler
//
// Compiler Build ID: CL-36424714
// Cuda compilation tools, release 13.0, V13.0.88
// Based on NVVM 20.0.0
//

.version 9.0
.target sm_100
.address_size 64

	// .globl	removeUselessHelper

.visible .entry removeUselessHelper(
	.param .u64 .ptr .align 1 removeUselessHelper_param_0,
	.param .u64 .ptr .align 1 removeUselessHelper_param_1,
	.param .u64 .ptr .align 1 removeUselessHelper_param_2,
	.param .u32 removeUselessHelper_param_3,
	.param .u64 .ptr .align 1 removeUselessHelper_param_4,
	.param .u32 removeUselessHelper_param_5,
	.param .u64 .ptr .align 1 removeUselessHelper_param_6,
	.param .u64 .ptr .align 1 removeUselessHelper_param_7,
	.param .u32 removeUselessHelper_param_8,
	.param .u64 .ptr .align 1 removeUselessHelper_param_9,
	.param .u32 removeUselessHelper_param_10,
	.param .u64 .ptr .align 1 removeUselessHelper_param_11,
	.param .u32 removeUselessHelper_param_12
)
{
	.reg .pred 	%p<65>;
	.reg .b16 	%rs<19>;
	.reg .b32 	%r<476>;
	.reg .b32 	%f<9>;
	.reg .b64 	%rd<109>;

	ld.param.u32 	%r127, [removeUselessHelper_param_5];
	ld.param.u64 	%rd25, [removeUselessHelper_param_7];
	ld.param.u32 	%r125, [removeUselessHelper_param_8];
	cvta.to.global.u64 	%rd1, %rd25;
	mov.u32 	%r128, %ctaid.x;
	mov.u32 	%r129, %ntid.x;
	mov.u32 	%r130, %tid.x;
	mad.lo.s32 	%r1, %r128, %r129, %r130;
	setp.ge.s32 	%p1, %r1, %r127;
	@%p1 bra 	$L__BB0_88;
	ld.param.u64 	%rd105, [removeUselessHelper_param_11];
	ld.param.u64 	%rd103, [removeUselessHelper_param_6];
	ld.param.u64 	%rd102, [removeUselessHelper_param_4];
	ld.param.u64 	%rd100, [removeUselessHelper_param_2];
	ld.param.u64 	%rd99, [removeUselessHelper_param_1];
	ld.param.u64 	%rd98, [removeUselessHelper_param_0];
	cvta.to.global.u64 	%rd26, %rd102;
	cvta.to.global.u64 	%rd27, %rd103;
	cvta.to.global.u64 	%rd28, %rd105;
	cvta.to.global.u64 	%rd29, %rd98;
	cvta.to.global.u64 	%rd30, %rd99;
	cvta.to.global.u64 	%rd31, %rd100;
	mul.wide.s32 	%rd32, %r1, 4;
	add.s64 	%rd33, %rd26, %rd32;
	ld.global.u32 	%r131, [%rd33];
	mul.wide.s32 	%rd34, %r131, 4;
	add.s64 	%rd2, %rd29, %rd34;
	add.s64 	%rd3, %rd30, %rd34;
	mul.lo.s32 	%r2, %r125, %r1;
	mul.wide.s32 	%rd35, %r2, 4;
	add.s64 	%rd4, %rd31, %rd35;
	add.s64 	%rd36, %rd27, %rd32;
	ld.global.u32 	%r132, [%rd36];
	mul.wide.s32 	%rd37, %r132, 4;
	add.s64 	%rd38, %rd28, %rd37;
	ld.global.u32 	%r133, [%rd38];
	mul.lo.s32 	%r3, %r133, %r125;
	ld.global.u32 	%r4, [%rd38+4];
	setp.lt.s32 	%p2, %r125, 1;
	@%p2 bra 	$L__BB0_88;
	ld.param.u32 	%r418, [removeUselessHelper_param_10];
	mul.lo.s32 	%r5, %r418, %r125;
	setp.gt.s32 	%p3, %r5, 0;
	@%p3 bra 	$L__BB0_24;
	mov.b32 	%r450, 0;
	mov.b16 	%rs17, 0;
	mov.u16 	%rs18, %rs17;
$L__BB0_4:
	cvt.u32.u16 	%r135, %rs17;
	and.b32  	%r72, %r135, 7;
	add.s32 	%r73, %r72, -1;
	cvt.u32.u16 	%r136, %rs18;
	and.b32  	%r74, %r136, 15;
	add.s32 	%r75, %r74, -1;
	setp.eq.s32 	%p4, %r450, 0;
	mov.b64 	%rd108, 0;
	@%p4 bra 	$L__BB0_19;
	setp.lt.u32 	%p5, %r450, 16;
	mov.b32 	%r457, 0;
	mov.u32 	%r462, %r457;
	@%p5 bra 	$L__BB0_8;
	and.b32  	%r457, %r450, 2147483632;
	mov.b32 	%r451, 0;
	mov.u32 	%r462, %r451;
$L__BB0_7:
	.pragma "nounroll";
	mul.wide.u32 	%rd40, %r451, 4;
	add.s64 	%rd41, %rd4, %rd40;
	ld.global.u32 	%r140, [%rd41];
	add.s32 	%r141, %r140, %r462;
	ld.global.u32 	%r142, [%rd41+4];
	add.s32 	%r143, %r142, %r141;
	ld.global.u32 	%r144, [%rd41+8];
	add.s32 	%r145, %r144, %r143;
	ld.global.u32 	%r146, [%rd41+12];
	add.s32 	%r147, %r146, %r145;
	ld.global.u32 	%r148, [%rd41+16];
	add.s32 	%r149, %r148, %r147;
	ld.global.u32 	%r150, [%rd41+20];
	add.s32 	%r151, %r150, %r149;
	ld.global.u32 	%r152, [%rd41+24];
	add.s32 	%r153, %r152, %r151;
	ld.global.u32 	%r154, [%rd41+28];
	add.s32 	%r155, %r154, %r153;
	ld.global.u32 	%r156, [%rd41+32];
	add.s32 	%r157, %r156, %r155;
	ld.global.u32 	%r158, [%rd41+36];
	add.s32 	%r159, %r158, %r157;
	ld.global.u32 	%r160, [%rd41+40];
	add.s32 	%r161, %r160, %r159;
	ld.global.u32 	%r162, [%rd41+44];
	add.s32 	%r163, %r162, %r161;
	ld.global.u32 	%r164, [%rd41+48];
	add.s32 	%r165, %r164, %r163;
	ld.global.u32 	%r166, [%rd41+52];
	add.s32 	%r167, %r166, %r165;
	ld.global.u32 	%r168, [%rd41+56];
	add.s32 	%r169, %r168, %r167;
	ld.global.u32 	%r170, [%rd41+60];
	add.s32 	%r462, %r170, %r169;
	add.s32 	%r451, %r451, 16;
	setp.ne.s32 	%p6, %r451, %r457;
	@%p6 bra 	$L__BB0_7;
$L__BB0_8:
	and.b32  	%r171, %r450, 15;
	setp.eq.s32 	%p7, %r171, 0;
	@%p7 bra 	$L__BB0_18;
	setp.lt.u32 	%p8, %r75, 7;
	@%p8 bra 	$L__BB0_11;
	mul.wide.u32 	%rd42, %r457, 4;
	add.s64 	%rd43, %rd4, %rd42;
	ld.global.u32 	%r173, [%rd43];
	add.s32 	%r174, %r173, %r462;
	ld.global.u32 	%r175, [%rd43+4];
	add.s32 	%r176, %r175, %r174;
	ld.global.u32 	%r177, [%rd43+8];
	add.s32 	%r178, %r177, %r176;
	ld.global.u32 	%r179, [%rd43+12];
	add.s32 	%r180, %r179, %r178;
	ld.global.u32 	%r181, [%rd43+16];
	add.s32 	%r182, %r181, %r180;
	ld.global.u32 	%r183, [%rd43+20];
	add.s32 	%r184, %r183, %r182;
	ld.global.u32 	%r185, [%rd43+24];
	add.s32 	%r186, %r185, %r184;
	ld.global.u32 	%r187, [%rd43+28];
	add.s32 	%r462, %r187, %r186;
	add.s32 	%r457, %r457, 8;
$L__BB0_11:
	and.b32  	%r188, %r74, 7;
	setp.eq.s32 	%p9, %r188, 0;
	@%p9 bra 	$L__BB0_18;
	and.b32  	%r89, %r72, 3;
	setp.lt.u32 	%p10, %r73, 3;
	@%p10 bra 	$L__BB0_14;
	mul.wide.u32 	%rd44, %r457, 4;
	add.s64 	%rd45, %rd4, %rd44;
	ld.global.u32 	%r190, [%rd45];
	add.s32 	%r191, %r190, %r462;
	ld.global.u32 	%r192, [%rd45+4];
	add.s32 	%r193, %r192, %r191;
	ld.global.u32 	%r194, [%rd45+8];
	add.s32 	%r195, %r194, %r193;
	ld.global.u32 	%r196, [%rd45+12];
	add.s32 	%r462, %r196, %r195;
	add.s32 	%r457, %r457, 4;
$L__BB0_14:
	setp.eq.s32 	%p11, %r89, 0;
	@%p11 bra 	$L__BB0_18;
	mul.wide.u32 	%rd46, %r457, 4;
	add.s64 	%rd13, %rd4, %rd46;
	ld.global.u32 	%r197, [%rd13];
	add.s32 	%r462, %r197, %r462;
	setp.eq.s32 	%p12, %r89, 1;
	@%p12 bra 	$L__BB0_18;
	ld.global.u32 	%r198, [%rd13+4];
	add.s32 	%r462, %r198, %r462;
	setp.eq.s32 	%p13, %r89, 2;
	@%p13 bra 	$L__BB0_18;
	ld.global.u32 	%r199, [%rd13+8];
	add.s32 	%r462, %r199, %r462;
$L__BB0_18:
	cvt.s64.s32 	%rd108, %r462;
$L__BB0_19:
	shl.b64 	%rd47, %rd108, 2;
	add.s64 	%rd48, %rd2, %rd47;
	ld.global.f32 	%f2, [%rd48];
	setp.neu.f32 	%p14, %f2, 0f00000000;
	@%p14 bra 	$L__BB0_21;
	add.s64 	%rd50, %rd3, %rd47;
	ld.global.f32 	%f3, [%rd50];
	setp.eq.f32 	%p15, %f3, 0f3F800000;
	@%p15 bra 	$L__BB0_87;
$L__BB0_21:
	setp.eq.s32 	%p16, %r450, 0;
	mov.b32 	%r472, 0;
	@%p16 bra 	$L__BB0_83;
	setp.lt.u32 	%p17, %r450, 16;
	mov.b32 	%r464, 0;
	mov.u32 	%r472, %r464;
	@%p17 bra 	$L__BB0_73;
	and.b32  	%r464, %r450, 2147483632;
	mov.b32 	%r473, 0;
	mov.u32 	%r472, %r473;
	bra.uni 	$L__BB0_72;
$L__BB0_24:
	mul.lo.s32 	%r6, %r4, %r125;
	mov.b32 	%r419, 0;
	mov.b16 	%rs15, 0;
	mov.u16 	%rs16, %rs15;
$L__BB0_25:
	cvt.u32.u16 	%r272, %rs15;
	and.b32  	%r8, %r272, 7;
	cvt.u32.u16 	%r273, %rs16;
	and.b32  	%r9, %r273, 15;
	setp.eq.s32 	%p29, %r419, 0;
	mov.b64 	%rd107, 0;
	@%p29 bra 	$L__BB0_40;
	setp.lt.u32 	%p30, %r419, 16;
	mov.b32 	%r423, 0;
	mov.u32 	%r431, %r423;
	@%p30 bra 	$L__BB0_29;
	ld.param.u64 	%rd101, [removeUselessHelper_param_2];
	cvta.to.global.u64 	%rd65, %rd101;
	mul.wide.s32 	%rd66, %r2, 4;
	add.s64 	%rd67, %rd66, %rd65;
	add.s64 	%rd106, %rd67, 32;
	and.b32  	%r423, %r419, 2147483632;
	and.b32  	%r277, %r419, -16;
	neg.s32 	%r420, %r277;
	mov.b32 	%r431, 0;
$L__BB0_28:
	.pragma "nounroll";
	ld.global.u32 	%r278, [%rd106+-32];
	add.s32 	%r279, %r278, %r431;
	ld.global.u32 	%r280, [%rd106+-28];
	add.s32 	%r281, %r280, %r279;
	ld.global.u32 	%r282, [%rd106+-24];
	add.s32 	%r283, %r282, %r281;
	ld.global.u32 	%r284, [%rd106+-20];
	add.s32 	%r285, %r284, %r283;
	ld.global.u32 	%r286, [%rd106+-16];
	add.s32 	%r287, %r286, %r285;
	ld.global.u32 	%r288, [%rd106+-12];
	add.s32 	%r289, %r288, %r287;
	ld.global.u32 	%r290, [%rd106+-8];
	add.s32 	%r291, %r290, %r289;
	ld.global.u32 	%r292, [%rd106+-4];
	add.s32 	%r293, %r292, %r291;
	ld.global.u32 	%r294, [%rd106];
	add.s32 	%r295, %r294, %r293;
	ld.global.u32 	%r296, [%rd106+4];
	add.s32 	%r297, %r296, %r295;
	ld.global.u32 	%r298, [%rd106+8];
	add.s32 	%r299, %r298, %r297;
	ld.global.u32 	%r300, [%rd106+12];
	add.s32 	%r301, %r300, %r299;
	ld.global.u32 	%r302, [%rd106+16];
	add.s32 	%r303, %r302, %r301;
	ld.global.u32 	%r304, [%rd106+20];
	add.s32 	%r305, %r304, %r303;
	ld.global.u32 	%r306, [%rd106+24];
	add.s32 	%r307, %r306, %r305;
	ld.global.u32 	%r308, [%rd106+28];
	add.s32 	%r431, %r308, %r307;
	add.s32 	%r420, %r420, 16;
	add.s64 	%rd106, %rd106, 64;
	setp.ne.s32 	%p31, %r420, 0;
	@%p31 bra 	$L__BB0_28;
$L__BB0_29:
	and.b32  	%r309, %r419, 15;
	setp.eq.s32 	%p32, %r309, 0;
	@%p32 bra 	$L__BB0_39;
	add.s32 	%r311, %r9, -1;
	setp.lt.u32 	%p33, %r311, 7;
	@%p33 bra 	$L__BB0_32;
	mul.wide.u32 	%rd68, %r423, 4;
	add.s64 	%rd69, %rd4, %rd68;
	ld.global.u32 	%r312, [%rd69];
	add.s32 	%r313, %r312, %r431;
	ld.global.u32 	%r314, [%rd69+4];
	add.s32 	%r315, %r314, %r313;
	ld.global.u32 	%r316, [%rd69+8];
	add.s32 	%r317, %r316, %r315;
	ld.global.u32 	%r318, [%rd69+12];
	add.s32 	%r319, %r318, %r317;
	ld.global.u32 	%r320, [%rd69+16];
	add.s32 	%r321, %r320, %r319;
	ld.global.u32 	%r322, [%rd69+20];
	add.s32 	%r323, %r322, %r321;
	ld.global.u32 	%r324, [%rd69+24];
	add.s32 	%r325, %r324, %r323;
	ld.global.u32 	%r326, [%rd69+28];
	add.s32 	%r431, %r326, %r325;
	add.s32 	%r423, %r423, 8;
$L__BB0_32:
	and.b32  	%r327, %r9, 7;
	setp.eq.s32 	%p34, %r327, 0;
	@%p34 bra 	$L__BB0_39;
	and.b32  	%r22, %r8, 3;
	add.s32 	%r329, %r8, -1;
	setp.lt.u32 	%p35, %r329, 3;
	@%p35 bra 	$L__BB0_35;
	mul.wide.u32 	%rd70, %r423, 4;
	add.s64 	%rd71, %rd4, %rd70;
	ld.global.u32 	%r330, [%rd71];
	add.s32 	%r331, %r330, %r431;
	ld.global.u32 	%r332, [%rd71+4];
	add.s32 	%r333, %r332, %r331;
	ld.global.u32 	%r334, [%rd71+8];
	add.s32 	%r335, %r334, %r333;
	ld.global.u32 	%r336, [%rd71+12];
	add.s32 	%r431, %r336, %r335;
	add.s32 	%r423, %r423, 4;
$L__BB0_35:
	setp.eq.s32 	%p36, %r22, 0;
	@%p36 bra 	$L__BB0_39;
	mul.wide.u32 	%rd72, %r423, 4;
	add.s64 	%rd7, %rd4, %rd72;
	ld.global.u32 	%r337, [%rd7];
	add.s32 	%r431, %r337, %r431;
	setp.eq.s32 	%p37, %r22, 1;
	@%p37 bra 	$L__BB0_39;
	ld.global.u32 	%r338, [%rd7+4];
	add.s32 	%r431, %r338, %r431;
	setp.eq.s32 	%p38, %r22, 2;
	@%p38 bra 	$L__BB0_39;
	ld.global.u32 	%r339, [%rd7+8];
	add.s32 	%r431, %r339, %r431;
$L__BB0_39:
	cvt.s64.s32 	%rd107, %r431;
$L__BB0_40:
	shl.b64 	%rd73, %rd107, 2;
	add.s64 	%rd74, %rd2, %rd73;
	ld.global.f32 	%f4, [%rd74];
	setp.neu.f32 	%p39, %f4, 0f00000000;
	@%p39 bra 	$L__BB0_42;
	add.s64 	%rd76, %rd3, %rd73;
	ld.global.f32 	%f5, [%rd76];
	setp.eq.f32 	%p40, %f5, 0f3F800000;
	@%p40 bra 	$L__BB0_58;
$L__BB0_42:
	mul.wide.u32 	%rd77, %r419, 4;
	add.s64 	%rd11, %rd4, %rd77;
	mov.b32 	%r432, 0;
$L__BB0_43:
	setp.lt.s32 	%p41, %r432, %r6;
	setp.ge.s32 	%p42, %r432, %r3;
	and.pred  	%p43, %p41, %p42;
	@%p43 bra 	$L__BB0_50;
	mov.b32 	%r433, 0;
	mov.u32 	%r434, %r433;
$L__BB0_45:
	setp.eq.s32 	%p44, %r433, %r419;
	@%p44 bra 	$L__BB0_56;
	ld.param.u64 	%rd104, [removeUselessHelper_param_9];
	add.s32 	%r342, %r433, %r432;
	cvta.to.global.u64 	%rd78, %rd104;
	mul.wide.u32 	%rd79, %r342, 4;
	add.s64 	%rd80, %rd78, %rd79;
	ld.global.f32 	%f1, [%rd80];
	mul.wide.u32 	%rd81, %r433, 4;
	add.s64 	%rd82, %rd4, %rd81;
	ld.global.u32 	%r436, [%rd82];
	setp.lt.s32 	%p45, %r436, 1;
	@%p45 bra 	$L__BB0_50;
	mov.b32 	%r435, 0;
$L__BB0_48:
	add.s32 	%r344, %r435, %r434;
	mul.wide.s32 	%rd83, %r344, 4;
	add.s64 	%rd84, %rd2, %rd83;
	ld.global.f32 	%f6, [%rd84];
	add.s64 	%rd85, %rd3, %rd83;
	ld.global.f32 	%f8, [%rd85];
	setp.le.f32 	%p46, %f1, %f8;
	setp.ge.f32 	%p47, %f1, %f6;
	and.pred  	%p48, %p46, %p47;
	@%p48 bra 	$L__BB0_57;
	add.s32 	%r435, %r435, 1;
	setp.lt.s32 	%p49, %r435, %r436;
	@%p49 bra 	$L__BB0_48;
$L__BB0_50:
	add.s32 	%r432, %r432, %r125;
	setp.lt.s32 	%p51, %r432, %r5;
	@%p51 bra 	$L__BB0_43;
	setp.eq.s32 	%p52, %r419, 0;
	mov.b32 	%r439, 0;
	@%p52 bra 	$L__BB0_52;
	bra.uni 	$L__BB0_59;
$L__BB0_52:
	ld.global.u32 	%r411, [%rd11];
	setp.lt.s32 	%p62, %r411, 1;
	@%p62 bra 	$L__BB0_55;
	mov.b32 	%r440, 0;
$L__BB0_54:
	add.s32 	%r413, %r440, %r439;
	mul.wide.s32 	%rd93, %r413, 4;
	add.s64 	%rd94, %rd2, %rd93;
	mov.b32 	%r414, 0;
	st.global.u32 	[%rd94], %r414;
	add.s64 	%rd95, %rd3, %rd93;
	mov.b32 	%r415, 1065353216;
	st.global.u32 	[%rd95], %r415;
	add.s32 	%r440, %r440, 1;
	ld.global.u32 	%r416, [%rd11];
	setp.lt.s32 	%p63, %r440, %r416;
	@%p63 bra 	$L__BB0_54;
$L__BB0_55:
	add.s32 	%r417, %r419, %r2;
	cvt.s64.s32 	%rd96, %r417;
	add.s64 	%rd97, %rd1, %rd96;
	mov.b16 	%rs14, 1;
	st.global.u8 	[%rd97], %rs14;
	bra.uni 	$L__BB0_58;
$L__BB0_56:
	ld.global.u32 	%r436, [%rd11];
$L__BB0_57:
	add.s32 	%r434, %r436, %r434;
	add.s32 	%r433, %r433, 1;
	setp.eq.s32 	%p50, %r433, %r125;
	@%p50 bra 	$L__BB0_58;
	bra.uni 	$L__BB0_45;
$L__BB0_58:
	add.s32 	%r419, %r419, 1;
	setp.eq.s32 	%p64, %r419, %r125;
	add.s16 	%rs16, %rs16, 1;
	add.s16 	%rs15, %rs15, 1;
	@%p64 bra 	$L__BB0_88;
	bra.uni 	$L__BB0_25;
$L__BB0_59:
	setp.lt.u32 	%p53, %r419, 16;
	mov.b32 	%r445, 0;
	mov.u32 	%r439, %r445;
	@%p53 bra 	$L__BB0_62;
	mov.b32 	%r437, 0;
	mov.u32 	%r439, %r437;
$L__BB0_61:
	.pragma "nounroll";
	mul.wide.u32 	%rd86, %r437, 4;
	add.s64 	%rd87, %rd4, %rd86;
	ld.global.u32 	%r349, [%rd87];
	add.s32 	%r350, %r349, %r439;
	ld.global.u32 	%r351, [%rd87+4];
	add.s32 	%r352, %r351, %r350;
	ld.global.u32 	%r353, [%rd87+8];
	add.s32 	%r354, %r353, %r352;
	ld.global.u32 	%r355, [%rd87+12];
	add.s32 	%r356, %r355, %r354;
	ld.global.u32 	%r357, [%rd87+16];
	add.s32 	%r358, %r357, %r356;
	ld.global.u32 	%r359, [%rd87+20];
	add.s32 	%r360, %r359, %r358;
	ld.global.u32 	%r361, [%rd87+24];
	add.s32 	%r362, %r361, %r360;
	ld.global.u32 	%r363, [%rd87+28];
	add.s32 	%r364, %r363, %r362;
	ld.global.u32 	%r365, [%rd87+32];
	add.s32 	%r366, %r365, %r364;
	ld.global.u32 	%r367, [%rd87+36];
	add.s32 	%r368, %r367, %r366;
	ld.global.u32 	%r369, [%rd87+40];
	add.s32 	%r370, %r369, %r368;
	ld.global.u32 	%r371, [%rd87+44];
	add.s32 	%r372, %r371, %r370;
	ld.global.u32 	%r373, [%rd87+48];
	add.s32 	%r374, %r373, %r372;
	ld.global.u32 	%r375, [%rd87+52];
	add.s32 	%r376, %r375, %r374;
	ld.global.u32 	%r377, [%rd87+56];
	add.s32 	%r378, %r377, %r376;
	ld.global.u32 	%r379, [%rd87+60];
	add.s32 	%r439, %r379, %r378;
	add.s32 	%r437, %r437, 16;
	and.b32  	%r445, %r419, 2147483632;
	setp.eq.s32 	%p54, %r437, %r445;
	@%p54 bra 	$L__BB0_62;
	bra.uni 	$L__BB0_61;
$L__BB0_62:
	and.b32  	%r380, %r419, 15;
	setp.eq.s32 	%p55, %r380, 0;
	@%p55 bra 	$L__BB0_52;
	add.s32 	%r382, %r9, -1;
	setp.lt.u32 	%p56, %r382, 7;
	@%p56 bra 	$L__BB0_65;
	mul.wide.u32 	%rd88, %r445, 4;
	add.s64 	%rd89, %rd4, %rd88;
	ld.global.u32 	%r383, [%rd89];
	add.s32 	%r384, %r383, %r439;
	ld.global.u32 	%r385, [%rd89+4];
	add.s32 	%r386, %r385, %r384;
	ld.global.u32 	%r387, [%rd89+8];
	add.s32 	%r388, %r387, %r386;
	ld.global.u32 	%r389, [%rd89+12];
	add.s32 	%r390, %r389, %r388;
	ld.global.u32 	%r391, [%rd89+16];
	add.s32 	%r392, %r391, %r390;
	ld.global.u32 	%r393, [%rd89+20];
	add.s32 	%r394, %r393, %r392;
	ld.global.u32 	%r395, [%rd89+24];
	add.s32 	%r396, %r395, %r394;
	ld.global.u32 	%r397, [%rd89+28];
	add.s32 	%r439, %r397, %r396;
	add.s32 	%r445, %r445, 8;
$L__BB0_65:
	and.b32  	%r398, %r9, 7;
	setp.eq.s32 	%p57, %r398, 0;
	@%p57 bra 	$L__BB0_52;
	and.b32  	%r60, %r8, 3;
	add.s32 	%r400, %r8, -1;
	setp.lt.u32 	%p58, %r400, 3;
	@%p58 bra 	$L__BB0_68;
	mul.wide.u32 	%rd90, %r445, 4;
	add.s64 	%rd91, %rd4, %rd90;
	ld.global.u32 	%r401, [%rd91];
	add.s32 	%r402, %r401, %r439;
	ld.global.u32 	%r403, [%rd91+4];
	add.s32 	%r404, %r403, %r402;
	ld.global.u32 	%r405, [%rd91+8];
	add.s32 	%r406, %r405, %r404;
	ld.global.u32 	%r407, [%rd91+12];
	add.s32 	%r439, %r407, %r406;
	add.s32 	%r445, %r445, 4;
$L__BB0_68:
	setp.eq.s32 	%p59, %r60, 0;
	@%p59 bra 	$L__BB0_52;
	mul.wide.u32 	%rd92, %r445, 4;
	add.s64 	%rd10, %rd4, %rd92;
	ld.global.u32 	%r408, [%rd10];
	add.s32 	%r439, %r408, %r439;
	setp.eq.s32 	%p60, %r60, 1;
	@%p60 bra 	$L__BB0_52;
	ld.global.u32 	%r409, [%rd10+4];
	add.s32 	%r439, %r409, %r439;
	setp.eq.s32 	%p61, %r60, 2;
	@%p61 bra 	$L__BB0_52;
	ld.global.u32 	%r410, [%rd10+8];
	add.s32 	%r439, %r410, %r439;
	bra.uni 	$L__BB0_52;
$L__BB0_72:
	.pragma "nounroll";
	mul.wide.u32 	%rd51, %r473, 4;
	add.s64 	%rd52, %rd4, %rd51;
	ld.global.u32 	%r204, [%rd52];
	add.s32 	%r205, %r204, %r472;
	ld.global.u32 	%r206, [%rd52+4];
	add.s32 	%r207, %r206, %r205;
	ld.global.u32 	%r208, [%rd52+8];
	add.s32 	%r209, %r208, %r207;
	ld.global.u32 	%r210, [%rd52+12];
	add.s32 	%r211, %r210, %r209;
	ld.global.u32 	%r212, [%rd52+16];
	add.s32 	%r213, %r212, %r211;
	ld.global.u32 	%r214, [%rd52+20];
	add.s32 	%r215, %r214, %r213;
	ld.global.u32 	%r216, [%rd52+24];
	add.s32 	%r217, %r216, %r215;
	ld.global.u32 	%r218, [%rd52+28];
	add.s32 	%r219, %r218, %r217;
	ld.global.u32 	%r220, [%rd52+32];
	add.s32 	%r221, %r220, %r219;
	ld.global.u32 	%r222, [%rd52+36];
	add.s32 	%r223, %r222, %r221;
	ld.global.u32 	%r224, [%rd52+40];
	add.s32 	%r225, %r224, %r223;
	ld.global.u32 	%r226, [%rd52+44];
	add.s32 	%r227, %r226, %r225;
	ld.global.u32 	%r228, [%rd52+48];
	add.s32 	%r229, %r228, %r227;
	ld.global.u32 	%r230, [%rd52+52];
	add.s32 	%r231, %r230, %r229;
	ld.global.u32 	%r232, [%rd52+56];
	add.s32 	%r233, %r232, %r231;
	ld.global.u32 	%r234, [%rd52+60];
	add.s32 	%r472, %r234, %r233;
	add.s32 	%r473, %r473, 16;
	setp.eq.s32 	%p18, %r473, %r464;
	@%p18 bra 	$L__BB0_73;
	bra.uni 	$L__BB0_72;
$L__BB0_73:
	and.b32  	%r235, %r450, 15;
	setp.eq.s32 	%p19, %r235, 0;
	@%p19 bra 	$L__BB0_83;
	setp.lt.u32 	%p20, %r75, 7;
	@%p20 bra 	$L__BB0_76;
	mul.wide.u32 	%rd53, %r464, 4;
	add.s64 	%rd54, %rd4, %rd53;
	ld.global.u32 	%r237, [%rd54];
	add.s32 	%r238, %r237, %r472;
	ld.global.u32 	%r239, [%rd54+4];
	add.s32 	%r240, %r239, %r238;
	ld.global.u32 	%r241, [%rd54+8];
	add.s32 	%r242, %r241, %r240;
	ld.global.u32 	%r243, [%rd54+12];
	add.s32 	%r244, %r243, %r242;
	ld.global.u32 	%r245, [%rd54+16];
	add.s32 	%r246, %r245, %r244;
	ld.global.u32 	%r247, [%rd54+20];
	add.s32 	%r248, %r247, %r246;
	ld.global.u32 	%r249, [%rd54+24];
	add.s32 	%r250, %r249, %r248;
	ld.global.u32 	%r251, [%rd54+28];
	add.s32 	%r472, %r251, %r250;
	add.s32 	%r464, %r464, 8;
$L__BB0_76:
	and.b32  	%r252, %r74, 7;
	setp.eq.s32 	%p21, %r252, 0;
	@%p21 bra 	$L__BB0_83;
	and.b32  	%r108, %r72, 3;
	setp.lt.u32 	%p22, %r73, 3;
	@%p22 bra 	$L__BB0_79;
	mul.wide.u32 	%rd55, %r464, 4;
	add.s64 	%rd56, %rd4, %rd55;
	ld.global.u32 	%r254, [%rd56];
	add.s32 	%r255, %r254, %r472;
	ld.global.u32 	%r256, [%rd56+4];
	add.s32 	%r257, %r256, %r255;
	ld.global.u32 	%r258, [%rd56+8];
	add.s32 	%r259, %r258, %r257;
	ld.global.u32 	%r260, [%rd56+12];
	add.s32 	%r472, %r260, %r259;
	add.s32 	%r464, %r464, 4;
$L__BB0_79:
	setp.eq.s32 	%p23, %r108, 0;
	@%p23 bra 	$L__BB0_83;
	mul.wide.u32 	%rd57, %r464, 4;
	add.s64 	%rd16, %rd4, %rd57;
	ld.global.u32 	%r261, [%rd16];
	add.s32 	%r472, %r261, %r472;
	setp.eq.s32 	%p24, %r108, 1;
	@%p24 bra 	$L__BB0_83;
	ld.global.u32 	%r262, [%rd16+4];
	add.s32 	%r472, %r262, %r472;
	setp.eq.s32 	%p25, %r108, 2;
	@%p25 bra 	$L__BB0_83;
	ld.global.u32 	%r263, [%rd16+8];
	add.s32 	%r472, %r263, %r472;
$L__BB0_83:
	mul.wide.u32 	%rd58, %r450, 4;
	add.s64 	%rd17, %rd4, %rd58;
	ld.global.u32 	%r264, [%rd17];
	setp.lt.s32 	%p26, %r264, 1;
	@%p26 bra 	$L__BB0_86;
	mov.b32 	%r475, 0;
$L__BB0_85:
	add.s32 	%r266, %r475, %r472;
	mul.wide.s32 	%rd59, %r266, 4;
	add.s64 	%rd60, %rd2, %rd59;
	mov.b32 	%r267, 0;
	st.global.u32 	[%rd60], %r267;
	add.s64 	%rd61, %rd3, %rd59;
	mov.b32 	%r268, 1065353216;
	st.global.u32 	[%rd61], %r268;
	add.s32 	%r475, %r475, 1;
	ld.global.u32 	%r269, [%rd17];
	setp.lt.s32 	%p27, %r475, %r269;
	@%p27 bra 	$L__BB0_85;
$L__BB0_86:
	add.s32 	%r270, %r450, %r2;
	cvt.s64.s32 	%rd62, %r270;
	add.s64 	%rd63, %rd1, %rd62;
	mov.b16 	%rs11, 1;
	st.global.u8 	[%rd63], %rs11;
$L__BB0_87:
	add.s32 	%r450, %r450, 1;
	setp.ne.s32 	%p28, %r450, %r125;
	add.s16 	%rs18, %rs18, 1;
	add.s16 	%rs17, %rs17, 1;
	@%p28 bra 	$L__BB0_4;
$L__BB0_88:
	ret;

}
	// .globl	_Z25removeUselessHelperDoublePdS_PiiS0_iS0_PciS_iS0_i
.visible .entry _Z25removeUselessHelperDoublePdS_PiiS0_iS0_PciS_iS0_i(
	.param .u64 .ptr .align 1 _Z25removeUselessHelperDoublePdS_PiiS0_iS0_PciS_iS0_i_param_0,
	.param .u64 .ptr .align 1 _Z25removeUselessHelperDoublePdS_PiiS0_iS0_PciS_iS0_i_param_1,
	.param .u64 .ptr .align 1 _Z25removeUselessHelperDoublePdS_PiiS0_iS0_PciS_iS0_i_param_2,
	.param .u32 _Z25removeUselessHelperDoublePdS_PiiS0_iS0_PciS_iS0_i_param_3,
	.param .u64 .ptr .align 1 _Z25removeUselessHelperDoublePdS_PiiS0_iS0_PciS_iS0_i_param_4,
	.param .u32 _Z25removeUselessHelperDoublePdS_PiiS0_iS0_PciS_iS0_i_param_5,
	.param .u64 .ptr .align 1 _Z25removeUselessHelperDoublePdS_PiiS0_iS0_PciS_iS0_i_param_6,
	.param .u64 .ptr .align 1 _Z25removeUselessHelperDoublePdS_PiiS0_iS0_PciS_iS0_i_param_7,
	.param .u32 _Z25removeUselessHelperDoublePdS_PiiS0_iS0_PciS_iS0_i_param_8,
	.param .u64 .ptr .align 1 _Z25removeUselessHelperDoublePdS_PiiS0_iS0_PciS_iS0_i_param_9,
	.param .u32 _Z25removeUselessHelperDoublePdS_PiiS0_iS0_PciS_iS0_i_param_10,
	.param .u64 .ptr .align 1 _Z25removeUselessHelperDoublePdS_PiiS0_iS0_PciS_iS0_i_param_11,
	.param .u32 _Z25removeUselessHelperDoublePdS_PiiS0_iS0_PciS_iS0_i_param_12
)
{
	.reg .pred 	%p<65>;
	.reg .b16 	%rs<19>;
	.reg .b32 	%r<472>;
	.reg .b64 	%rd<115>;
	.reg .b64 	%fd<9>;

	ld.param.u32 	%r127, [_Z25removeUselessHelperDoublePdS_PiiS0_iS0_PciS_iS0_i_param_5];
	ld.param.u64 	%rd23, [_Z25removeUselessHelperDoublePdS_PiiS0_iS0_PciS_iS0_i_param_7];
	ld.param.u32 	%r125, [_Z25removeUselessHelperDoublePdS_PiiS0_iS0_PciS_iS0_i_param_8];
	cvta.to.global.u64 	%rd1, %rd23;
	mov.u32 	%r128, %ctaid.x;
	mov.u32 	%r129, %ntid.x;
	mov.u32 	%r130, %tid.x;
	mad.lo.s32 	%r1, %r128, %r129, %r130;
	setp.ge.s32 	%p1, %r1, %r127;
	@%p1 bra 	$L__BB1_88;
	ld.param.u64 	%rd111, [_Z25removeUselessHelperDoublePdS_PiiS0_iS0_PciS_iS0_i_param_11];
	ld.param.u64 	%rd108, [_Z25removeUselessHelperDoublePdS_PiiS0_iS0_PciS_iS0_i_param_6];
	ld.param.u64 	%rd107, [_Z25removeUselessHelperDoublePdS_PiiS0_iS0_PciS_iS0_i_param_4];
	ld.param.u64 	%rd105, [_Z25removeUselessHelperDoublePdS_PiiS0_iS0_PciS_iS0_i_param_2];
	ld.param.u64 	%rd104, [_Z25removeUselessHelperDoublePdS_PiiS0_iS0_PciS_iS0_i_param_1];
	ld.param.u64 	%rd103, [_Z25removeUselessHelperDoublePdS_PiiS0_iS0_PciS_iS0_i_param_0];
	cvta.to.global.u64 	%rd26, %rd107;
	cvta.to.global.u64 	%rd27, %rd108;
	cvta.to.global.u64 	%rd28, %rd111;
	cvta.to.global.u64 	%rd29, %rd103;
	cvta.to.global.u64 	%rd30, %rd104;
	cvta.to.global.u64 	%rd31, %rd105;
	mul.wide.s32 	%rd32, %r1, 4;
	add.s64 	%rd33, %rd26, %rd32;
	ld.global.u32 	%r131, [%rd33];
	mul.wide.s32 	%rd34, %r131, 8;
	add.s64 	%rd2, %rd29, %rd34;
	add.s64 	%rd3, %rd30, %rd34;
	mul.lo.s32 	%r2, %r125, %r1;
	mul.wide.s32 	%rd35, %r2, 4;
	add.s64 	%rd4, %rd31, %rd35;
	add.s64 	%rd36, %rd27, %rd32;
	ld.global.u32 	%r132, [%rd36];
	mul.wide.s32 	%rd37, %r132, 4;
	add.s64 	%rd38, %rd28, %rd37;
	ld.global.u32 	%r133, [%rd38];
	mul.lo.s32 	%r3, %r133, %r125;
	ld.global.u32 	%r4, [%rd38+4];
	setp.lt.s32 	%p2, %r125, 1;
	@%p2 bra 	$L__BB1_88;
	ld.param.u32 	%r414, [_Z25removeUselessHelperDoublePdS_PiiS0_iS0_PciS_iS0_i_param_10];
	mul.lo.s32 	%r5, %r414, %r125;
	setp.gt.s32 	%p3, %r5, 0;
	@%p3 bra 	$L__BB1_24;
	mov.b32 	%r446, 0;
	mov.b16 	%rs17, 0;
	mov.u16 	%rs18, %rs17;
$L__BB1_4:
	cvt.u32.u16 	%r135, %rs17;
	and.b32  	%r72, %r135, 7;
	add.s32 	%r73, %r72, -1;
	cvt.u32.u16 	%r136, %rs18;
	and.b32  	%r74, %r136, 15;
	add.s32 	%r75, %r74, -1;
	setp.eq.s32 	%p4, %r446, 0;
	mov.b64 	%rd114, 0;
	@%p4 bra 	$L__BB1_19;
	setp.lt.u32 	%p5, %r446, 16;
	mov.b32 	%r453, 0;
	mov.u32 	%r458, %r453;
	@%p5 bra 	$L__BB1_8;
	and.b32  	%r453, %r446, 2147483632;
	mov.b32 	%r447, 0;
	mov.u32 	%r458, %r447;
$L__BB1_7:
	.pragma "nounroll";
	mul.wide.u32 	%rd40, %r447, 4;
	add.s64 	%rd41, %rd4, %rd40;
	ld.global.u32 	%r140, [%rd41];
	add.s32 	%r141, %r140, %r458;
	ld.global.u32 	%r142, [%rd41+4];
	add.s32 	%r143, %r142, %r141;
	ld.global.u32 	%r144, [%rd41+8];
	add.s32 	%r145, %r144, %r143;
	ld.global.u32 	%r146, [%rd41+12];
	add.s32 	%r147, %r146, %r145;
	ld.global.u32 	%r148, [%rd41+16];
	add.s32 	%r149, %r148, %r147;
	ld.global.u32 	%r150, [%rd41+20];
	add.s32 	%r151, %r150, %r149;
	ld.global.u32 	%r152, [%rd41+24];
	add.s32 	%r153, %r152, %r151;
	ld.global.u32 	%r154, [%rd41+28];
	add.s32 	%r155, %r154, %r153;
	ld.global.u32 	%r156, [%rd41+32];
	add.s32 	%r157, %r156, %r155;
	ld.global.u32 	%r158, [%rd41+36];
	add.s32 	%r159, %r158, %r157;
	ld.global.u32 	%r160, [%rd41+40];
	add.s32 	%r161, %r160, %r159;
	ld.global.u32 	%r162, [%rd41+44];
	add.s32 	%r163, %r162, %r161;
	ld.global.u32 	%r164, [%rd41+48];
	add.s32 	%r165, %r164, %r163;
	ld.global.u32 	%r166, [%rd41+52];
	add.s32 	%r167, %r166, %r165;
	ld.global.u32 	%r168, [%rd41+56];
	add.s32 	%r169, %r168, %r167;
	ld.global.u32 	%r170, [%rd41+60];
	add.s32 	%r458, %r170, %r169;
	add.s32 	%r447, %r447, 16;
	setp.ne.s32 	%p6, %r447, %r453;
	@%p6 bra 	$L__BB1_7;
$L__BB1_8:
	and.b32  	%r171, %r446, 15;
	setp.eq.s32 	%p7, %r171, 0;
	@%p7 bra 	$L__BB1_18;
	setp.lt.u32 	%p8, %r75, 7;
	@%p8 bra 	$L__BB1_11;
	mul.wide.u32 	%rd42, %r453, 4;
	add.s64 	%rd43, %rd4, %rd42;
	ld.global.u32 	%r173, [%rd43];
	add.s32 	%r174, %r173, %r458;
	ld.global.u32 	%r175, [%rd43+4];
	add.s32 	%r176, %r175, %r174;
	ld.global.u32 	%r177, [%rd43+8];
	add.s32 	%r178, %r177, %r176;
	ld.global.u32 	%r179, [%rd43+12];
	add.s32 	%r180, %r179, %r178;
	ld.global.u32 	%r181, [%rd43+16];
	add.s32 	%r182, %r181, %r180;
	ld.global.u32 	%r183, [%rd43+20];
	add.s32 	%r184, %r183, %r182;
	ld.global.u32 	%r185, [%rd43+24];
	add.s32 	%r186, %r185, %r184;
	ld.global.u32 	%r187, [%rd43+28];
	add.s32 	%r458, %r187, %r186;
	add.s32 	%r453, %r453, 8;
$L__BB1_11:
	and.b32  	%r188, %r74, 7;
	setp.eq.s32 	%p9, %r188, 0;
	@%p9 bra 	$L__BB1_18;
	and.b32  	%r89, %r72, 3;
	setp.lt.u32 	%p10, %r73, 3;
	@%p10 bra 	$L__BB1_14;
	mul.wide.u32 	%rd44, %r453, 4;
	add.s64 	%rd45, %rd4, %rd44;
	ld.global.u32 	%r190, [%rd45];
	add.s32 	%r191, %r190, %r458;
	ld.global.u32 	%r192, [%rd45+4];
	add.s32 	%r193, %r192, %r191;
	ld.global.u32 	%r194, [%rd45+8];
	add.s32 	%r195, %r194, %r193;
	ld.global.u32 	%r196, [%rd45+12];
	add.s32 	%r458, %r196, %r195;
	add.s32 	%r453, %r453, 4;
$L__BB1_14:
	setp.eq.s32 	%p11, %r89, 0;
	@%p11 bra 	$L__BB1_18;
	mul.wide.u32 	%rd46, %r453, 4;
	add.s64 	%rd13, %rd4, %rd46;
	ld.global.u32 	%r197, [%rd13];
	add.s32 	%r458, %r197, %r458;
	setp.eq.s32 	%p12, %r89, 1;
	@%p12 bra 	$L__BB1_18;
	ld.global.u32 	%r198, [%rd13+4];
	add.s32 	%r458, %r198, %r458;
	setp.eq.s32 	%p13, %r89, 2;
	@%p13 bra 	$L__BB1_18;
	ld.global.u32 	%r199, [%rd13+8];
	add.s32 	%r458, %r199, %r458;
$L__BB1_18:
	cvt.s64.s32 	%rd114, %r458;
$L__BB1_19:
	shl.b64 	%rd47, %rd114, 3;
	add.s64 	%rd48, %rd2, %rd47;
	ld.global.f64 	%fd2, [%rd48];
	setp.neu.f64 	%p14, %fd2, 0d0000000000000000;
	@%p14 bra 	$L__BB1_21;
	add.s64 	%rd50, %rd3, %rd47;
	ld.global.f64 	%fd3, [%rd50];
	setp.eq.f64 	%p15, %fd3, 0d3FF0000000000000;
	@%p15 bra 	$L__BB1_87;
$L__BB1_21:
	setp.eq.s32 	%p16, %r446, 0;
	mov.b32 	%r468, 0;
	@%p16 bra 	$L__BB1_83;
	setp.lt.u32 	%p17, %r446, 16;
	mov.b32 	%r460, 0;
	mov.u32 	%r468, %r460;
	@%p17 bra 	$L__BB1_73;
	and.b32  	%r460, %r446, 2147483632;
	mov.b32 	%r469, 0;
	mov.u32 	%r468, %r469;
	bra.uni 	$L__BB1_72;
$L__BB1_24:
	mul.lo.s32 	%r6, %r4, %r125;
	mov.b32 	%r415, 0;
	mov.b16 	%rs15, 0;
	mov.u16 	%rs16, %rs15;
$L__BB1_25:
	cvt.u32.u16 	%r270, %rs15;
	and.b32  	%r8, %r270, 7;
	cvt.u32.u16 	%r271, %rs16;
	and.b32  	%r9, %r271, 15;
	setp.eq.s32 	%p29, %r415, 0;
	mov.b64 	%rd113, 0;
	@%p29 bra 	$L__BB1_40;
	setp.lt.u32 	%p30, %r415, 16;
	mov.b32 	%r419, 0;
	mov.u32 	%r427, %r419;
	@%p30 bra 	$L__BB1_29;
	ld.param.u64 	%rd106, [_Z25removeUselessHelperDoublePdS_PiiS0_iS0_PciS_iS0_i_param_2];
	cvta.to.global.u64 	%rd67, %rd106;
	mul.wide.s32 	%rd68, %r2, 4;
	add.s64 	%rd69, %rd68, %rd67;
	add.s64 	%rd112, %rd69, 32;
	and.b32  	%r419, %r415, 2147483632;
	and.b32  	%r275, %r415, -16;
	neg.s32 	%r416, %r275;
	mov.b32 	%r427, 0;
$L__BB1_28:
	.pragma "nounroll";
	ld.global.u32 	%r276, [%rd112+-32];
	add.s32 	%r277, %r276, %r427;
	ld.global.u32 	%r278, [%rd112+-28];
	add.s32 	%r279, %r278, %r277;
	ld.global.u32 	%r280, [%rd112+-24];
	add.s32 	%r281, %r280, %r279;
	ld.global.u32 	%r282, [%rd112+-20];
	add.s32 	%r283, %r282, %r281;
	ld.global.u32 	%r284, [%rd112+-16];
	add.s32 	%r285, %r284, %r283;
	ld.global.u32 	%r286, [%rd112+-12];
	add.s32 	%r287, %r286, %r285;
	ld.global.u32 	%r288, [%rd112+-8];
	add.s32 	%r289, %r288, %r287;
	ld.global.u32 	%r290, [%rd112+-4];
	add.s32 	%r291, %r290, %r289;
	ld.global.u32 	%r292, [%rd112];
	add.s32 	%r293, %r292, %r291;
	ld.global.u32 	%r294, [%rd112+4];
	add.s32 	%r295, %r294, %r293;
	ld.global.u32 	%r296, [%rd112+8];
	add.s32 	%r297, %r296, %r295;
	ld.global.u32 	%r298, [%rd112+12];
	add.s32 	%r299, %r298, %r297;
	ld.global.u32 	%r300, [%rd112+16];
	add.s32 	%r301, %r300, %r299;
	ld.global.u32 	%r302, [%rd112+20];
	add.s32 	%r303, %r302, %r301;
	ld.global.u32 	%r304, [%rd112+24];
	add.s32 	%r305, %r304, %r303;
	ld.global.u32 	%r306, [%rd112+28];
	add.s32 	%r427, %r306, %r305;
	add.s32 	%r416, %r416, 16;
	add.s64 	%rd112, %rd112, 64;
	setp.ne.s32 	%p31, %r416, 0;
	@%p31 bra 	$L__BB1_28;
$L__BB1_29:
	and.b32  	%r307, %r415, 15;
	setp.eq.s32 	%p32, %r307, 0;
	@%p32 bra 	$L__BB1_39;
	add.s32 	%r309, %r9, -1;
	setp.lt.u32 	%p33, %r309, 7;
	@%p33 bra 	$L__BB1_32;
	mul.wide.u32 	%rd70, %r419, 4;
	add.s64 	%rd71, %rd4, %rd70;
	ld.global.u32 	%r310, [%rd71];
	add.s32 	%r311, %r310, %r427;
	ld.global.u32 	%r312, [%rd71+4];
	add.s32 	%r313, %r312, %r311;
	ld.global.u32 	%r314, [%rd71+8];
	add.s32 	%r315, %r314, %r313;
	ld.global.u32 	%r316, [%rd71+12];
	add.s32 	%r317, %r316, %r315;
	ld.global.u32 	%r318, [%rd71+16];
	add.s32 	%r319, %r318, %r317;
	ld.global.u32 	%r320, [%rd71+20];
	add.s32 	%r321, %r320, %r319;
	ld.global.u32 	%r322, [%rd71+24];
	add.s32 	%r323, %r322, %r321;
	ld.global.u32 	%r324, [%rd71+28];
	add.s32 	%r427, %r324, %r323;
	add.s32 	%r419, %r419, 8;
$L__BB1_32:
	and.b32  	%r325, %r9, 7;
	setp.eq.s32 	%p34, %r325, 0;
	@%p34 bra 	$L__BB1_39;
	and.b32  	%r22, %r8, 3;
	add.s32 	%r327, %r8, -1;
	setp.lt.u32 	%p35, %r327, 3;
	@%p35 bra 	$L__BB1_35;
	mul.wide.u32 	%rd72, %r419, 4;
	add.s64 	%rd73, %rd4, %rd72;
	ld.global.u32 	%r328, [%rd73];
	add.s32 	%r329, %r328, %r427;
	ld.global.u32 	%r330, [%rd73+4];
	add.s32 	%r331, %r330, %r329;
	ld.global.u32 	%r332, [%rd73+8];
	add.s32 	%r333, %r332, %r331;
	ld.global.u32 	%r334, [%rd73+12];
	add.s32 	%r427, %r334, %r333;
	add.s32 	%r419, %r419, 4;
$L__BB1_35:
	setp.eq.s32 	%p36, %r22, 0;
	@%p36 bra 	$L__BB1_39;
	mul.wide.u32 	%rd74, %r419, 4;
	add.s64 	%rd7, %rd4, %rd74;
	ld.global.u32 	%r335, [%rd7];
	add.s32 	%r427, %r335, %r427;
	setp.eq.s32 	%p37, %r22, 1;
	@%p37 bra 	$L__BB1_39;
	ld.global.u32 	%r336, [%rd7+4];
	add.s32 	%r427, %r336, %r427;
	setp.eq.s32 	%p38, %r22, 2;
	@%p38 bra 	$L__BB1_39;
	ld.global.u32 	%r337, [%rd7+8];
	add.s32 	%r427, %r337, %r427;
$L__BB1_39:
	cvt.s64.s32 	%rd113, %r427;
$L__BB1_40:
	shl.b64 	%rd75, %rd113, 3;
	add.s64 	%rd76, %rd2, %rd75;
	ld.global.f64 	%fd4, [%rd76];
	setp.neu.f64 	%p39, %fd4, 0d0000000000000000;
	@%p39 bra 	$L__BB1_42;
	add.s64 	%rd78, %rd3, %rd75;
	ld.global.f64 	%fd5, [%rd78];
	setp.eq.f64 	%p40, %fd5, 0d3FF0000000000000;
	@%p40 bra 	$L__BB1_58;
$L__BB1_42:
	mul.wide.u32 	%rd79, %r415, 4;
	add.s64 	%rd11, %rd4, %rd79;
	mov.b32 	%r428, 0;
$L__BB1_43:
	setp.lt.s32 	%p41, %r428, %r6;
	setp.ge.s32 	%p42, %r428, %r3;
	and.pred  	%p43, %p41, %p42;
	@%p43 bra 	$L__BB1_50;
	mov.b32 	%r429, 0;
	mov.u32 	%r430, %r429;
$L__BB1_45:
	setp.eq.s32 	%p44, %r429, %r415;
	@%p44 bra 	$L__BB1_56;
	mul.wide.u32 	%rd80, %r429, 4;
	add.s64 	%rd81, %rd4, %rd80;
	ld.global.u32 	%r432, [%rd81];
	setp.lt.s32 	%p45, %r432, 1;
	@%p45 bra 	$L__BB1_50;
	ld.param.u64 	%rd110, [_Z25removeUselessHelperDoublePdS_PiiS0_iS0_PciS_iS0_i_param_9];
	add.s32 	%r341, %r429, %r428;
	cvta.to.global.u64 	%rd82, %rd110;
	mul.wide.u32 	%rd83, %r341, 8;
	add.s64 	%rd84, %rd82, %rd83;
	ld.global.f64 	%fd1, [%rd84];
	mov.b32 	%r431, 0;
$L__BB1_48:
	add.s32 	%r342, %r431, %r430;
	mul.wide.s32 	%rd85, %r342, 8;
	add.s64 	%rd86, %rd2, %rd85;
	ld.global.f64 	%fd6, [%rd86];
	add.s64 	%rd87, %rd3, %rd85;
	ld.global.f64 	%fd8, [%rd87];
	setp.le.f64 	%p46, %fd1, %fd8;
	setp.ge.f64 	%p47, %fd1, %fd6;
	and.pred  	%p48, %p46, %p47;
	@%p48 bra 	$L__BB1_57;
	add.s32 	%r431, %r431, 1;
	setp.lt.s32 	%p49, %r431, %r432;
	@%p49 bra 	$L__BB1_48;
$L__BB1_50:
	add.s32 	%r428, %r428, %r125;
	setp.lt.s32 	%p51, %r428, %r5;
	@%p51 bra 	$L__BB1_43;
	setp.eq.s32 	%p52, %r415, 0;
	mov.b32 	%r435, 0;
	@%p52 bra 	$L__BB1_52;
	bra.uni 	$L__BB1_59;
$L__BB1_52:
	ld.global.u32 	%r409, [%rd11];
	setp.lt.s32 	%p62, %r409, 1;
	@%p62 bra 	$L__BB1_55;
	mov.b32 	%r436, 0;
$L__BB1_54:
	add.s32 	%r411, %r436, %r435;
	mul.wide.s32 	%rd95, %r411, 8;
	add.s64 	%rd96, %rd2, %rd95;
	mov.b64 	%rd97, 0;
	st.global.u64 	[%rd96], %rd97;
	add.s64 	%rd98, %rd3, %rd95;
	mov.b64 	%rd99, 4607182418800017408;
	st.global.u64 	[%rd98], %rd99;
	add.s32 	%r436, %r436, 1;
	ld.global.u32 	%r412, [%rd11];
	setp.lt.s32 	%p63, %r436, %r412;
	@%p63 bra 	$L__BB1_54;
$L__BB1_55:
	ld.param.u64 	%rd109, [_Z25removeUselessHelperDoublePdS_PiiS0_iS0_PciS_iS0_i_param_7];
	add.s32 	%r413, %r415, %r2;
	cvt.s64.s32 	%rd100, %r413;
	cvta.to.global.u64 	%rd101, %rd109;
	add.s64 	%rd102, %rd101, %rd100;
	mov.b16 	%rs14, 1;
	st.global.u8 	[%rd102], %rs14;
	bra.uni 	$L__BB1_58;
$L__BB1_56:
	ld.global.u32 	%r432, [%rd11];
$L__BB1_57:
	add.s32 	%r430, %r432, %r430;
	add.s32 	%r429, %r429, 1;
	setp.eq.s32 	%p50, %r429, %r125;
	@%p50 bra 	$L__BB1_58;
	bra.uni 	$L__BB1_45;
$L__BB1_58:
	add.s32 	%r415, %r415, 1;
	setp.eq.s32 	%p64, %r415, %r125;
	add.s16 	%rs16, %rs16, 1;
	add.s16 	%rs15, %rs15, 1;
	@%p64 bra 	$L__BB1_88;
	bra.uni 	$L__BB1_25;
$L__BB1_59:
	setp.lt.u32 	%p53, %r415, 16;
	mov.b32 	%r441, 0;
	mov.u32 	%r435, %r441;
	@%p53 bra 	$L__BB1_62;
	mov.b32 	%r433, 0;
	mov.u32 	%r435, %r433;
$L__BB1_61:
	.pragma "nounroll";
	mul.wide.u32 	%rd88, %r433, 4;
	add.s64 	%rd89, %rd4, %rd88;
	ld.global.u32 	%r347, [%rd89];
	add.s32 	%r348, %r347, %r435;
	ld.global.u32 	%r349, [%rd89+4];
	add.s32 	%r350, %r349, %r348;
	ld.global.u32 	%r351, [%rd89+8];
	add.s32 	%r352, %r351, %r350;
	ld.global.u32 	%r353, [%rd89+12];
	add.s32 	%r354, %r353, %r352;
	ld.global.u32 	%r355, [%rd89+16];
	add.s32 	%r356, %r355, %r354;
	ld.global.u32 	%r357, [%rd89+20];
	add.s32 	%r358, %r357, %r356;
	ld.global.u32 	%r359, [%rd89+24];
	add.s32 	%r360, %r359, %r358;
	ld.global.u32 	%r361, [%rd89+28];
	add.s32 	%r362, %r361, %r360;
	ld.global.u32 	%r363, [%rd89+32];
	add.s32 	%r364, %r363, %r362;
	ld.global.u32 	%r365, [%rd89+36];
	add.s32 	%r366, %r365, %r364;
	ld.global.u32 	%r367, [%rd89+40];
	add.s32 	%r368, %r367, %r366;
	ld.global.u32 	%r369, [%rd89+44];
	add.s32 	%r370, %r369, %r368;
	ld.global.u32 	%r371, [%rd89+48];
	add.s32 	%r372, %r371, %r370;
	ld.global.u32 	%r373, [%rd89+52];
	add.s32 	%r374, %r373, %r372;
	ld.global.u32 	%r375, [%rd89+56];
	add.s32 	%r376, %r375, %r374;
	ld.global.u32 	%r377, [%rd89+60];
	add.s32 	%r435, %r377, %r376;
	add.s32 	%r433, %r433, 16;
	and.b32  	%r441, %r415, 2147483632;
	setp.eq.s32 	%p54, %r433, %r441;
	@%p54 bra 	$L__BB1_62;
	bra.uni 	$L__BB1_61;
$L__BB1_62:
	and.b32  	%r378, %r415, 15;
	setp.eq.s32 	%p55, %r378, 0;
	@%p55 bra 	$L__BB1_52;
	add.s32 	%r380, %r9, -1;
	setp.lt.u32 	%p56, %r380, 7;
	@%p56 bra 	$L__BB1_65;
	mul.wide.u32 	%rd90, %r441, 4;
	add.s64 	%rd91, %rd4, %rd90;
	ld.global.u32 	%r381, [%rd91];
	add.s32 	%r382, %r381, %r435;
	ld.global.u32 	%r383, [%rd91+4];
	add.s32 	%r384, %r383, %r382;
	ld.global.u32 	%r385, [%rd91+8];
	add.s32 	%r386, %r385, %r384;
	ld.global.u32 	%r387, [%rd91+12];
	add.s32 	%r388, %r387, %r386;
	ld.global.u32 	%r389, [%rd91+16];
	add.s32 	%r390, %r389, %r388;
	ld.global.u32 	%r391, [%rd91+20];
	add.s32 	%r392, %r391, %r390;
	ld.global.u32 	%r393, [%rd91+24];
	add.s32 	%r394, %r393, %r392;
	ld.global.u32 	%r395, [%rd91+28];
	add.s32 	%r435, %r395, %r394;
	add.s32 	%r441, %r441, 8;
$L__BB1_65:
	and.b32  	%r396, %r9, 7;
	setp.eq.s32 	%p57, %r396, 0;
	@%p57 bra 	$L__BB1_52;
	and.b32  	%r60, %r8, 3;
	add.s32 	%r398, %r8, -1;
	setp.lt.u32 	%p58, %r398, 3;
	@%p58 bra 	$L__BB1_68;
	mul.wide.u32 	%rd92, %r441, 4;
	add.s64 	%rd93, %rd4, %rd92;
	ld.global.u32 	%r399, [%rd93];
	add.s32 	%r400, %r399, %r435;
	ld.global.u32 	%r401, [%rd93+4];
	add.s32 	%r402, %r401, %r400;
	ld.global.u32 	%r403, [%rd93+8];
	add.s32 	%r404, %r403, %r402;
	ld.global.u32 	%r405, [%rd93+12];
	add.s32 	%r435, %r405, %r404;
	add.s32 	%r441, %r441, 4;
$L__BB1_68:
	setp.eq.s32 	%p59, %r60, 0;
	@%p59 bra 	$L__BB1_52;
	mul.wide.u32 	%rd94, %r441, 4;
	add.s64 	%rd10, %rd4, %rd94;
	ld.global.u32 	%r406, [%rd10];
	add.s32 	%r435, %r406, %r435;
	setp.eq.s32 	%p60, %r60, 1;
	@%p60 bra 	$L__BB1_52;
	ld.global.u32 	%r407, [%rd10+4];
	add.s32 	%r435, %r407, %r435;
	setp.eq.s32 	%p61, %r60, 2;
	@%p61 bra 	$L__BB1_52;
	ld.global.u32 	%r408, [%rd10+8];
	add.s32 	%r435, %r408, %r435;
	bra.uni 	$L__BB1_52;
$L__BB1_72:
	.pragma "nounroll";
	mul.wide.u32 	%rd51, %r469, 4;
	add.s64 	%rd52, %rd4, %rd51;
	ld.global.u32 	%r204, [%rd52];
	add.s32 	%r205, %r204, %r468;
	ld.global.u32 	%r206, [%rd52+4];
	add.s32 	%r207, %r206, %r205;
	ld.global.u32 	%r208, [%rd52+8];
	add.s32 	%r209, %r208, %r207;
	ld.global.u32 	%r210, [%rd52+12];
	add.s32 	%r211, %r210, %r209;
	ld.global.u32 	%r212, [%rd52+16];
	add.s32 	%r213, %r212, %r211;
	ld.global.u32 	%r214, [%rd52+20];
	add.s32 	%r215, %r214, %r213;
	ld.global.u32 	%r216, [%rd52+24];
	add.s32 	%r217, %r216, %r215;
	ld.global.u32 	%r218, [%rd52+28];
	add.s32 	%r219, %r218, %r217;
	ld.global.u32 	%r220, [%rd52+32];
	add.s32 	%r221, %r220, %r219;
	ld.global.u32 	%r222, [%rd52+36];
	add.s32 	%r223, %r222, %r221;
	ld.global.u32 	%r224, [%rd52+40];
	add.s32 	%r225, %r224, %r223;
	ld.global.u32 	%r226, [%rd52+44];
	add.s32 	%r227, %r226, %r225;
	ld.global.u32 	%r228, [%rd52+48];
	add.s32 	%r229, %r228, %r227;
	ld.global.u32 	%r230, [%rd52+52];
	add.s32 	%r231, %r230, %r229;
	ld.global.u32 	%r232, [%rd52+56];
	add.s32 	%r233, %r232, %r231;
	ld.global.u32 	%r234, [%rd52+60];
	add.s32 	%r468, %r234, %r233;
	add.s32 	%r469, %r469, 16;
	setp.eq.s32 	%p18, %r469, %r460;
	@%p18 bra 	$L__BB1_73;
	bra.uni 	$L__BB1_72;
$L__BB1_73:
	and.b32  	%r235, %r446, 15;
	setp.eq.s32 	%p19, %r235, 0;
	@%p19 bra 	$L__BB1_83;
	setp.lt.u32 	%p20, %r75, 7;
	@%p20 bra 	$L__BB1_76;
	mul.wide.u32 	%rd53, %r460, 4;
	add.s64 	%rd54, %rd4, %rd53;
	ld.global.u32 	%r237, [%rd54];
	add.s32 	%r238, %r237, %r468;
	ld.global.u32 	%r239, [%rd54+4];
	add.s32 	%r240, %r239, %r238;
	ld.global.u32 	%r241, [%rd54+8];
	add.s32 	%r242, %r241, %r240;
	ld.global.u32 	%r243, [%rd54+12];
	add.s32 	%r244, %r243, %r242;
	ld.global.u32 	%r245, [%rd54+16];
	add.s32 	%r246, %r245, %r244;
	ld.global.u32 	%r247, [%rd54+20];
	add.s32 	%r248, %r247, %r246;
	ld.global.u32 	%r249, [%rd54+24];
	add.s32 	%r250, %r249, %r248;
	ld.global.u32 	%r251, [%rd54+28];
	add.s32 	%r468, %r251, %r250;
	add.s32 	%r460, %r460, 8;
$L__BB1_76:
	and.b32  	%r252, %r74, 7;
	setp.eq.s32 	%p21, %r252, 0;
	@%p21 bra 	$L__BB1_83;
	and.b32  	%r108, %r72, 3;
	setp.lt.u32 	%p22, %r73, 3;
	@%p22 bra 	$L__BB1_79;
	mul.wide.u32 	%rd55, %r460, 4;
	add.s64 	%rd56, %rd4, %rd55;
	ld.global.u32 	%r254, [%rd56];
	add.s32 	%r255, %r254, %r468;
	ld.global.u32 	%r256, [%rd56+4];
	add.s32 	%r257, %r256, %r255;
	ld.global.u32 	%r258, [%rd56+8];
	add.s32 	%r259, %r258, %r257;
	ld.global.u32 	%r260, [%rd56+12];
	add.s32 	%r468, %r260, %r259;
	add.s32 	%r460, %r460, 4;
$L__BB1_79:
	setp.eq.s32 	%p23, %r108, 0;
	@%p23 bra 	$L__BB1_83;
	mul.wide.u32 	%rd57, %r460, 4;
	add.s64 	%rd16, %rd4, %rd57;
	ld.global.u32 	%r261, [%rd16];
	add.s32 	%r468, %r261, %r468;
	setp.eq.s32 	%p24, %r108, 1;
	@%p24 bra 	$L__BB1_83;
	ld.global.u32 	%r262, [%rd16+4];
	add.s32 	%r468, %r262, %r468;
	setp.eq.s32 	%p25, %r108, 2;
	@%p25 bra 	$L__BB1_83;
	ld.global.u32 	%r263, [%rd16+8];
	add.s32 	%r468, %r263, %r468;
$L__BB1_83:
	mul.wide.u32 	%rd58, %r446, 4;
	add.s64 	%rd17, %rd4, %rd58;
	ld.global.u32 	%r264, [%rd17];
	setp.lt.s32 	%p26, %r264, 1;
	@%p26 bra 	$L__BB1_86;
	mov.b32 	%r471, 0;
$L__BB1_85:
	add.s32 	%r266, %r471, %r468;
	mul.wide.s32 	%rd59, %r266, 8;
	add.s64 	%rd60, %rd2, %rd59;
	mov.b64 	%rd61, 0;
	st.global.u64 	[%rd60], %rd61;
	add.s64 	%rd62, %rd3, %rd59;
	mov.b64 	%rd63, 4607182418800017408;
	st.global.u64 	[%rd62], %rd63;
	add.s32 	%r471, %r471, 1;
	ld.global.u32 	%r267, [%rd17];
	setp.lt.s32 	%p27, %r471, %r267;
	@%p27 bra 	$L__BB1_85;
$L__BB1_86:
	add.s32 	%r268, %r446, %r2;
	cvt.s64.s32 	%rd64, %r268;
	add.s64 	%rd65, %rd1, %rd64;
	mov.b16 	%rs11, 1;
	st.global.u8 	[%rd65], %rs11;
$L__BB1_87:
	add.s32 	%r446, %r446, 1;
	setp.ne.s32 	%p28, %r446, %r125;
	add.s16 	%rs18, %rs18, 1;
	add.s16 	%rs17, %rs17, 1;
	@%p28 bra 	$L__BB1_4;
$L__BB1_88:
	ret;

}


// ===== COMPILED SASS (sm_100) =====

	.target	sm_100

	.elftype	@"ET_EXEC"


//--------------------- .note.nv.tkinfo           --------------------------
	.section	.note.nv.tkinfo,"",@"SHT_NOTE"
	.sectionflags	@"SHF_NOTE_NV_TKINFO"
	.tkinfo
        /*0018*/ 	.word	0x00000002
        /*0030*/ 	.string	""
        /*0030*/ 	.string	"ptxas"
        /*0030*/ 	.string	"Cuda compilation tools, release 13.0, V13.0.88"
        /*0030*/ 	.string	"Build cuda_13.0.r13.0/compiler.36424714_0"
        /*0030*/ 	.string	"-arch sm_100 -m 64 "



//--------------------- .note.nv.cuinfo           --------------------------
	.section	.note.nv.cuinfo,"",@"SHT_NOTE"
	.sectionflags	@"SHF_NOTE_NV_CUINFO"
        /*0018*/ 	.short	0x0002
        /*001a*/ 	.short	0x0064
        /*001c*/ 	.short	0x0082
	.zero		2


//--------------------- .nv.info                  --------------------------
	.section	.nv.info,"",@"SHT_CUDA_INFO"
	.align	4


	//----- nvinfo : EIATTR_REGCOUNT
	.align		4
        /*0000*/ 	.byte	0x04, 0x2f
        /*0002*/ 	.short	(.L_1 - .L_0)
	.align		4
.L_0:
        /*0004*/ 	.word	index@(removeUselessHelper)
        /*0008*/ 	.word	0x0000001f


	//----- nvinfo : EIATTR_FRAME_SIZE
	.align		4
.L_1:
        /*000c*/ 	.byte	0x04, 0x11
        /*000e*/ 	.short	(.L_3 - .L_2)
	.align		4
.L_2:
        /*0010*/ 	.word	index@(removeUselessHelper)
        /*0014*/ 	.word	0x00000000


	//----- nvinfo : EIATTR_REGCOUNT
	.align		4
.L_3:
        /*0018*/ 	.byte	0x04, 0x2f
        /*001a*/ 	.short	(.L_5 - .L_4)
	.align		4
.L_4:
        /*001c*/ 	.word	index@(_Z25removeUselessHelperDoublePdS_PiiS0_iS0_PciS_iS0_i)
        /*0020*/ 	.word	0x00000020


	//----- nvinfo : EIATTR_FRAME_SIZE
	.align		4
.L_5:
        /*0024*/ 	.byte	0x04, 0x11
        /*0026*/ 	.short	(.L_7 - .L_6)
	.align		4
.L_6:
        /*0028*/ 	.word	index@(_Z25removeUselessHelperDoublePdS_PiiS0_iS0_PciS_iS0_i)
        /*002c*/ 	.word	0x00000000


	//----- nvinfo : EIATTR_MIN_STACK_SIZE
	.align		4
.L_7:
        /*0030*/ 	.byte	0x04, 0x12
        /*0032*/ 	.short	(.L_9 - .L_8)
	.align		4
.L_8:
        /*0034*/ 	.word	index@(_Z25removeUselessHelperDoublePdS_PiiS0_iS0_PciS_iS0_i)
        /*0038*/ 	.word	0x00000000


	//----- nvinfo : EIATTR_MIN_STACK_SIZE
	.align		4
.L_9:
        /*003c*/ 	.byte	0x04, 0x12
        /*003e*/ 	.short	(.L_11 - .L_10)
	.align		4
.L_10:
        /*0040*/ 	.word	index@(removeUselessHelper)
        /*0044*/ 	.word	0x00000000
.L_11:


//--------------------- .nv.compat                --------------------------
	.section	.nv.compat,"",@"SHT_CUDA_COMPAT_INFO"
	.align	4
        /*0000*/ 	.byte	0x02, 0x09, 0x00, 0x00, 0x02, 0x02, 0x01, 0x00, 0x02, 0x05, 0x05, 0x00, 0x03, 0x07, 0x01, 0x01
        /*0010*/ 	.byte	0x02, 0x03, 0x00, 0x00, 0x02, 0x06, 0x01, 0x00, 0x04, 0x0b, 0x08, 0x00, 0x01, 0x00, 0x00, 0x00
        /*0020*/ 	.byte	0x00, 0x00, 0x00, 0x00


//--------------------- .nv.info._Z25removeUselessHelperDoublePdS_PiiS0_iS0_PciS_iS0_i --------------------------
	.section	.nv.info._Z25removeUselessHelperDoublePdS_PiiS0_iS0_PciS_iS0_i,"",@"SHT_CUDA_INFO"
	.sectionflags	@""
	.align	4


	//----- nvinfo : EIATTR_CUDA_API_VERSION
	.align		4
        /*0000*/ 	.byte	0x04, 0x37
        /*0002*/ 	.short	(.L_13 - .L_12)
.L_12:
        /*0004*/ 	.word	0x00000082


	//----- nvinfo : EIATTR_KPARAM_INFO
	.align		4
.L_13:
        /*0008*/ 	.byte	0x04, 0x17
        /*000a*/ 	.short	(.L_15 - .L_14)
.L_14:
        /*000c*/ 	.word	0x00000000
        /*0010*/ 	.short	0x000c
        /*0012*/ 	.short	0x0060
        /*0014*/ 	.byte	0x00, 0xf0, 0x11, 0x00


	//----- nvinfo : EIATTR_KPARAM_INFO
	.align		4
.L_15:
        /*0018*/ 	.byte	0x04, 0x17
        /*001a*/ 	.short	(.L_17 - .L_16)
.L_16:
        /*001c*/ 	.word	0x00000000
        /*0020*/ 	.short	0x000b
        /*0022*/ 	.short	0x0058
        /*0024*/ 	.byte	0x00, 0xf5, 0x21, 0x00


	//----- nvinfo : EIATTR_KPARAM_INFO
	.align		4
.L_17:
        /*0028*/ 	.byte	0x04, 0x17
        /*002a*/ 	.short	(.L_19 - .L_18)
.L_18:
        /*002c*/ 	.word	0x00000000
        /*0030*/ 	.short	0x000a
        /*0032*/ 	.short	0x0050
        /*0034*/ 	.byte	0x00, 0xf0, 0x11, 0x00


	//----- nvinfo : EIATTR_KPARAM_INFO
	.align		4
.L_19:
        /*0038*/ 	.byte	0x04, 0x17
        /*003a*/ 	.short	(.L_21 - .L_20)
.L_20:
        /*003c*/ 	.word	0x00000000
        /*0040*/ 	.short	0x0009
        /*0042*/ 	.short	0x0048
        /*0044*/ 	.byte	0x00, 0xf5, 0x21, 0x00


	//----- nvinfo : EIATTR_KPARAM_INFO
	.align		4
.L_21:
        /*0048*/ 	.byte	0x04, 0x17
        /*004a*/ 	.short	(.L_23 - .L_22)
.L_22:
        /*004c*/ 	.word	0x00000000
        /*0050*/ 	.short	0x0008
        /*0052*/ 	.short	0x0040
        /*0054*/ 	.byte	0x00, 0xf0, 0x11, 0x00


	//----- nvinfo : EIATTR_KPARAM_INFO
	.align		4
.L_23:
        /*0058*/ 	.byte	0x04, 0x17
        /*005a*/ 	.short	(.L_25 - .L_24)
.L_24:
        /*005c*/ 	.word	0x00000000
        /*0060*/ 	.short	0x0007
        /*0062*/ 	.short	0x0038
        /*0064*/ 	.byte	0x00, 0xf5, 0x21, 0x00


	//----- nvinfo : EIATTR_KPARAM_INFO
	.align		4
.L_25:
        /*0068*/ 	.byte	0x04, 0x17
        /*006a*/ 	.short	(.L_27 - .L_26)
.L_26:
        /*006c*/ 	.word	0x00000000
        /*0070*/ 	.short	0x0006
        /*0072*/ 	.short	0x0030
        /*0074*/ 	.byte	0x00, 0xf5, 0x21, 0x00


	//----- nvinfo : EIATTR_KPARAM_INFO
	.align		4
.L_27:
        /*0078*/ 	.byte	0x04, 0x17
        /*007a*/ 	.short	(.L_29 - .L_28)
.L_28:
        /*007c*/ 	.word	0x00000000
        /*0080*/ 	.short	0x0005
        /*0082*/ 	.short	0x0028
        /*0084*/ 	.byte	0x00, 0xf0, 0x11, 0x00


	//----- nvinfo : EIATTR_KPARAM_INFO
	.align		4
.L_29:
        /*0088*/ 	.byte	0x04, 0x17
        /*008a*/ 	.short	(.L_31 - .L_30)
.L_30:
        /*008c*/ 	.word	0x00000000
        /*0090*/ 	.short	0x0004
        /*0092*/ 	.short	0x0020
        /*0094*/ 	.byte	0x00, 0xf5, 0x21, 0x00


	//----- nvinfo : EIATTR_KPARAM_INFO
	.align		4
.L_31:
        /*0098*/ 	.byte	0x04, 0x17
        /*009a*/ 	.short	(.L_33 - .L_32)
.L_32:
        /*009c*/ 	.word	0x00000000
        /*00a0*/ 	.short	0x0003
        /*00a2*/ 	.short	0x0018
        /*00a4*/ 	.byte	0x00, 0xf0, 0x11, 0x00


	//----- nvinfo : EIATTR_KPARAM_INFO
	.align		4
.L_33:
        /*00a8*/ 	.byte	0x04, 0x17
        /*00aa*/ 	.short	(.L_35 - .L_34)
.L_34:
        /*00ac*/ 	.word	0x00000000
        /*00b0*/ 	.short	0x0002
        /*00b2*/ 	.short	0x0010
        /*00b4*/ 	.byte	0x00, 0xf5, 0x21, 0x00


	//----- nvinfo : EIATTR_KPARAM_INFO
	.align		4
.L_35:
        /*00b8*/ 	.byte	0x04, 0x17
        /*00ba*/ 	.short	(.L_37 - .L_36)
.L_36:
        /*00bc*/ 	.word	0x00000000
        /*00c0*/ 	.short	0x0001
        /*00c2*/ 	.short	0x0008
        /*00c4*/ 	.byte	0x00, 0xf5, 0x21, 0x00


	//----- nvinfo : EIATTR_KPARAM_INFO
	.align		4
.L_37:
        /*00c8*/ 	.byte	0x04, 0x17
        /*00ca*/ 	.short	(.L_39 - .L_38)
.L_38:
        /*00cc*/ 	.word	0x00000000
        /*00d0*/ 	.short	0x0000
        /*00d2*/ 	.short	0x0000
        /*00d4*/ 	.byte	0x00, 0xf5, 0x21, 0x00


	//----- nvinfo : EIATTR_SPARSE_MMA_MASK
	.align		4
.L_39:
        /*00d8*/ 	.byte	0x03, 0x50
        /*00da*/ 	.short	0x0000


	//----- nvinfo : EIATTR_MAXREG_COUNT
	.align		4
        /*00dc*/ 	.byte	0x03, 0x1b
        /*00de*/ 	.short	0x00ff


	//----- nvinfo : EIATTR_MERCURY_ISA_VERSION
	.align		4
        /*00e0*/ 	.byte	0x03, 0x5f
        /*00e2*/ 	.short	0x0101


	//----- nvinfo : EIATTR_VRC_CTA_INIT_COUNT
	.align		4
        /*00e4*/ 	.byte	0x02, 0x4a
	.zero		1
	.zero		1


	//----- nvinfo : EIATTR_EXIT_INSTR_OFFSETS
	.align		4
        /*00e8*/ 	.byte	0x04, 0x1c
        /*00ea*/ 	.short	(.L_41 - .L_40)


	//   ....[0]....
.L_40:
        /*00ec*/ 	.word	0x00000070


	//   ....[1]....
        /*00f0*/ 	.word	0x00000130


	//   ....[2]....
        /*00f4*/ 	.word	0x00000fc0


	//   ....[3]....
        /*00f8*/ 	.word	0x00002080


	//----- nvinfo : EIATTR_CRS_STACK_SIZE
	.align		4
.L_41:
        /*00fc*/ 	.byte	0x04, 0x1e
        /*00fe*/ 	.short	(.L_43 - .L_42)
.L_42:
        /*0100*/ 	.word	0x00000000


	//----- nvinfo : EIATTR_CBANK_PARAM_SIZE
	.align		4
.L_43:
        /*0104*/ 	.byte	0x03, 0x19
        /*0106*/ 	.short	0x0064


	//----- nvinfo : EIATTR_PARAM_CBANK
	.align		4
        /*0108*/ 	.byte	0x04, 0x0a
        /*010a*/ 	.short	(.L_45 - .L_44)
	.align		4
.L_44:
        /*010c*/ 	.word	index@(.nv.constant0._Z25removeUselessHelperDoublePdS_PiiS0_iS0_PciS_iS0_i)
        /*0110*/ 	.short	0x0380
        /*0112*/ 	.short	0x0064


	//----- nvinfo : EIATTR_SW_WAR
	.align		4
.L_45:
        /*0114*/ 	.byte	0x04, 0x36
        /*0116*/ 	.short	(.L_47 - .L_46)
.L_46:
        /*0118*/ 	.word	0x00000008
.L_47:


//--------------------- .nv.info.removeUselessHelper --------------------------
	.section	.nv.info.removeUselessHelper,"",@"SHT_CUDA_INFO"
	.sectionflags	@""
	.align	4


	//----- nvinfo : EIATTR_CUDA_API_VERSION
	.align		4
        /*0000*/ 	.byte	0x04, 0x37
        /*0002*/ 	.short	(.L_49 - .L_48)
.L_48:
        /*0004*/ 	.word	0x00000082


	//----- nvinfo : EIATTR_KPARAM_INFO
	.align		4
.L_49:
        /*0008*/ 	.byte	0x04, 0x17
        /*000a*/ 	.short	(.L_51 - .L_50)
.L_50:
        /*000c*/ 	.word	0x00000000
        /*0010*/ 	.short	0x000c
        /*0012*/ 	.short	0x0060
        /*0014*/ 	.byte	0x00, 0xf0, 0x11, 0x00


	//----- nvinfo : EIATTR_KPARAM_INFO
	.align		4
.L_51:
        /*0018*/ 	.byte	0x04, 0x17
        /*001a*/ 	.short	(.L_53 - .L_52)
.L_52:
        /*001c*/ 	.word	0x00000000
        /*0020*/ 	.short	0x000b
        /*0022*/ 	.short	0x0058
        /*0024*/ 	.byte	0x00, 0xf5, 0x21, 0x00


	//----- nvinfo : EIATTR_KPARAM_INFO
	.align		4
.L_53:
        /*0028*/ 	.byte	0x04, 0x17
        /*002a*/ 	.short	(.L_55 - .L_54)
.L_54:
        /*002c*/ 	.word	0x00000000
        /*0030*/ 	.short	0x000a
        /*0032*/ 	.short	0x0050
        /*0034*/ 	.byte	0x00, 0xf0, 0x11, 0x00


	//----- nvinfo : EIATTR_KPARAM_INFO
	.align		4
.L_55:
        /*0038*/ 	.byte	0x04, 0x17
        /*003a*/ 	.short	(.L_57 - .L_56)
.L_56:
        /*003c*/ 	.word	0x00000000
        /*0040*/ 	.short	0x0009
        /*0042*/ 	.short	0x0048
        /*0044*/ 	.byte	0x00, 0xf5, 0x21, 0x00


	//----- nvinfo : EIATTR_KPARAM_INFO
	.align		4
.L_57:
        /*0048*/ 	.byte	0x04, 0x17
        /*004a*/ 	.short	(.L_59 - .L_58)
.L_58:
        /*004c*/ 	.word	0x00000000
        /*0050*/ 	.short	0x0008
        /*0052*/ 	.short	0x0040
        /*0054*/ 	.byte	0x00, 0xf0, 0x11, 0x00


	//----- nvinfo : EIATTR_KPARAM_INFO
	.align		4
.L_59:
        /*0058*/ 	.byte	0x04, 0x17
        /*005a*/ 	.short	(.L_61 - .L_60)
.L_60:
        /*005c*/ 	.word	0x00000000
        /*0060*/ 	.short	0x0007
        /*0062*/ 	.short	0x0038
        /*0064*/ 	.byte	0x00, 0xf5, 0x21, 0x00


	//----- nvinfo : EIATTR_KPARAM_INFO
	.align		4
.L_61:
        /*0068*/ 	.byte	0x04, 0x17
        /*006a*/ 	.short	(.L_63 - .L_62)
.L_62:
        /*006c*/ 	.word	0x00000000
        /*0070*/ 	.short	0x0006
        /*0072*/ 	.short	0x0030
        /*0074*/ 	.byte	0x00, 0xf5, 0x21, 0x00


	//----- nvinfo : EIATTR_KPARAM_INFO
	.align		4
.L_63:
        /*0078*/ 	.byte	0x04, 0x17
        /*007a*/ 	.short	(.L_65 - .L_64)
.L_64:
        /*007c*/ 	.word	0x00000000
        /*0080*/ 	.short	0x0005
        /*0082*/ 	.short	0x0028
        /*0084*/ 	.byte	0x00, 0xf0, 0x11, 0x00


	//----- nvinfo : EIATTR_KPARAM_INFO
	.align		4
.L_65:
        /*0088*/ 	.byte	0x04, 0x17
        /*008a*/ 	.short	(.L_67 - .L_66)
.L_66:
        /*008c*/ 	.word	0x00000000
        /*0090*/ 	.short	0x0004
        /*0092*/ 	.short	0x0020
        /*0094*/ 	.byte	0x00, 0xf5, 0x21, 0x00


	//----- nvinfo : EIATTR_KPARAM_INFO
	.align		4
.L_67:
        /*0098*/ 	.byte	0x04, 0x17
        /*009a*/ 	.short	(.L_69 - .L_68)
.L_68:
        /*009c*/ 	.word	0x00000000
        /*00a0*/ 	.short	0x0003
        /*00a2*/ 	.short	0x0018
        /*00a4*/ 	.byte	0x00, 0xf0, 0x11, 0x00


	//----- nvinfo : EIATTR_KPARAM_INFO
	.align		4
.L_69:
        /*00a8*/ 	.byte	0x04, 0x17
        /*00aa*/ 	.short	(.L_71 - .L_70)
.L_70:
        /*00ac*/ 	.word	0x00000000
        /*00b0*/ 	.short	0x0002
        /*00b2*/ 	.short	0x0010
        /*00b4*/ 	.byte	0x00, 0xf5, 0x21, 0x00


	//----- nvinfo : EIATTR_KPARAM_INFO
	.align		4
.L_71:
        /*00b8*/ 	.byte	0x04, 0x17
        /*00ba*/ 	.short	(.L_73 - .L_72)
.L_72:
        /*00bc*/ 	.word	0x00000000
        /*00c0*/ 	.short	0x0001
        /*00c2*/ 	.short	0x0008
        /*00c4*/ 	.byte	0x00, 0xf5, 0x21, 0x00


	//----- nvinfo : EIATTR_KPARAM_INFO
	.align		4
.L_73:
        /*00c8*/ 	.byte	0x04, 0x17
        /*00ca*/ 	.short	(.L_75 - .L_74)
.L_74:
        /*00cc*/ 	.word	0x00000000
        /*00d0*/ 	.short	0x0000
        /*00d2*/ 	.short	0x0000
        /*00d4*/ 	.byte	0x00, 0xf5, 0x21, 0x00


	//----- nvinfo : EIATTR_SPARSE_MMA_MASK
	.align		4
.L_75:
        /*00d8*/ 	.byte	0x03, 0x50
        /*00da*/ 	.short	0x0000


	//----- nvinfo : EIATTR_MAXREG_COUNT
	.align		4
        /*00dc*/ 	.byte	0x03, 0x1b
        /*00de*/ 	.short	0x00ff


	//----- nvinfo : EIATTR_MERCURY_ISA_VERSION
	.align		4
        /*00e0*/ 	.byte	0x03, 0x5f
        /*00e2*/ 	.short	0x0101


	//----- nvinfo : EIATTR_VRC_CTA_INIT_COUNT
	.align		4
        /*00e4*/ 	.byte	0x02, 0x4a
	.zero		1
	.zero		1


	//----- nvinfo : EIATTR_EXIT_INSTR_OFFSETS
	.align		4
        /*00e8*/ 	.byte	0x04, 0x1c
        /*00ea*/ 	.short	(.L_77 - .L_76)


	//   ....[0]....
.L_76:
        /*00ec*/ 	.word	0x00000070


	//   ....[1]....
        /*00f0*/ 	.word	0x00000130


	//   ....[2]....
        /*00f4*/ 	.word	0x00000fb0


	//   ....[3]....
        /*00f8*/ 	.word	0x00002080


	//----- nvinfo : EIATTR_CRS_STACK_SIZE
	.align		4
.L_77:
        /*00fc*/ 	.byte	0x04, 0x1e
        /*00fe*/ 	.short	(.L_79 - .L_78)
.L_78:
        /*0100*/ 	.word	0x00000000


	//----- nvinfo : EIATTR_CBANK_PARAM_SIZE
	.align		4
.L_79:
        /*0104*/ 	.byte	0x03, 0x19
        /*0106*/ 	.short	0x0064


	//----- nvinfo : EIATTR_PARAM_CBANK
	.align		4
        /*0108*/ 	.byte	0x04, 0x0a
        /*010a*/ 	.short	(.L_81 - .L_80)
	.align		4
.L_80:
        /*010c*/ 	.word	index@(.nv.constant0.removeUselessHelper)
        /*0110*/ 	.short	0x0380
        /*0112*/ 	.short	0x0064


	//----- nvinfo : EIATTR_SW_WAR
	.align		4
.L_81:
        /*0114*/ 	.byte	0x04, 0x36
        /*0116*/ 	.short	(.L_83 - .L_82)
.L_82:
        /*0118*/ 	.word	0x00000008
.L_83:


//--------------------- .nv.callgraph             --------------------------
	.section	.nv.callgraph,"",@"SHT_CUDA_CALLGRAPH"
	.align	4
	.sectionentsize	8
	.align		4
        /*0000*/ 	.word	0x00000000
	.align		4
        /*0004*/ 	.word	0xffffffff
	.align		4
        /*0008*/ 	.word	0x00000000
	.align		4
        /*000c*/ 	.word	0xfffffffe
	.align		4
        /*0010*/ 	.word	0x00000000
	.align		4
        /*0014*/ 	.word	0xfffffffd
	.align		4
        /*0018*/ 	.word	0x00000000
	.align		4
        /*001c*/ 	.word	0xfffffffc


//--------------------- .text._Z25removeUselessHelperDoublePdS_PiiS0_iS0_PciS_iS0_i --------------------------
	.section	.text._Z25removeUselessHelperDoublePdS_PiiS0_iS0_PciS_iS0_i,"ax",@progbits
	.align	128
        .global         _Z25removeUselessHelperDoublePdS_PiiS0_iS0_PciS_iS0_i
        .type           _Z25removeUselessHelperDoublePdS_PiiS0_iS0_PciS_iS0_i,@function
        .size           _Z25removeUselessHelperDoublePdS_PiiS0_iS0_PciS_iS0_i,(.L_x_94 - _Z25removeUselessHelperDoublePdS_PiiS0_iS0_PciS_iS0_i)
        .other          _Z25removeUselessHelperDoublePdS_PiiS0_iS0_PciS_iS0_i,@"STO_CUDA_ENTRY STV_DEFAULT"
_Z25removeUselessHelperDoublePdS_PiiS0_iS0_PciS_iS0_i:
.text._Z25removeUselessHelperDoublePdS_PiiS0_iS0_PciS_iS0_i:
[----:B------:R-:W-:Y:S01]  /*0000*/  LDC R1, c[0x0][0x37c] ;  /* 0x0000df00ff017b82 */ /* 0x000fe20000000800 */
[----:B------:R-:W0:Y:S07]  /*0010*/  S2R R0, SR_TID.X ;  /* 0x0000000000007919 */ /* 0x000e2e0000002100 */
[----:B------:R-:W0:Y:S01]  /*0020*/  S2UR UR4, SR_CTAID.X ;  /* 0x00000000000479c3 */ /* 0x000e220000002500 */
[----:B------:R-:W1:Y:S07]  /*0030*/  LDCU UR5, c[0x0][0x3a8] ;  /* 0x00007500ff0577ac */ /* 0x000e6e0008000800 */
[----:B------:R-:W0:Y:S02]  /*0040*/  LDC R9, c[0x0][0x360] ;  /* 0x0000d800ff097b82 */ /* 0x000e240000000800 */
[----:B0-----:R-:W-:-:S05]  /*0050*/  IMAD R9, R9, UR4, R0 ;  /* 0x0000000409097c24 */ /* 0x001fca000f8e0200 */
[----:B-1----:R-:W-:-:S13]  /*0060*/  ISETP.GE.AND P0, PT, R9, UR5, PT ;  /* 0x0000000509007c0c */ /* 0x002fda000bf06270 */
[----:B------:R-:W-:Y:S05]  /*0070*/  @P0 EXIT ;  /* 0x000000000000094d */ /* 0x000fea0003800000 */
[----:B------:R-:W0:Y:S01]  /*0080*/  LDC.64 R4, c[0x0][0x3b0] ;  /* 0x0000ec00ff047b82 */ /* 0x000e220000000a00 */
[----:B------:R-:W1:Y:S07]  /*0090*/  LDCU.64 UR4, c[0x0][0x358] ;  /* 0x00006b00ff0477ac */ /* 0x000e6e0008000a00 */
[----:B------:R-:W2:Y:S08]  /*00a0*/  LDC.64 R2, c[0x0][0x3a0] ;  /* 0x0000e800ff027b82 */ /* 0x000eb00000000a00 */
[----:B------:R-:W3:Y:S01]  /*00b0*/  LDC R8, c[0x0][0x3c0] ;  /* 0x0000f000ff087b82 */ /* 0x000ee20000000800 */
[----:B0-----:R-:W-:-:S07]  /*00c0*/  IMAD.WIDE R4, R9, 0x4, R4 ;  /* 0x0000000409047825 */ /* 0x001fce00078e0204 */
[----:B------:R-:W0:Y:S01]  /*00d0*/  LDC.64 R6, c[0x0][0x3d8] ;  /* 0x0000f600ff067b82 */ /* 0x000e220000000a00 */
[----:B-1----:R-:W0:Y:S01]  /*00e0*/  LDG.E R5, desc[UR4][R4.64] ;  /* 0x0000000404057981 */ /* 0x002e22000c1e1900 */
[----:B--2---:R-:W-:-:S06]  /*00f0*/  IMAD.WIDE R2, R9, 0x4, R2 ;  /* 0x0000000409027825 */ /* 0x004fcc00078e0202 */
[----:B------:R1:W5:Y:S01]  /*0100*/  LDG.E R3, desc[UR4][R2.64] ;  /* 0x0000000402037981 */ /* 0x000362000c1e1900 */
[----:B---3--:R-:W-:Y:S01]  /*0110*/  ISETP.GE.AND P0, PT, R8, 0x1, PT ;  /* 0x000000010800780c */ /* 0x008fe20003f06270 */
[----:B0-----:R-:W-:-:S12]  /*0120*/  IMAD.WIDE R6, R5, 0x4, R6 ;  /* 0x0000000405067825 */ /* 0x001fd800078e0206 */
[----:B-1----:R-:W-:Y:S05]  /*0130*/  @!P0 EXIT ;  /* 0x000000000000894d */ /* 0x002fea0003800000 */
[----:B------:R-:W2:Y:S01]  /*0140*/  LDG.E R4, desc[UR4][R6.64] ;  /* 0x0000000406047981 */ /* 0x000ea2000c1e1900 */
[----:B------:R-:W0:Y:S01]  /*0150*/  LDCU UR6, c[0x0][0x3d0] ;  /* 0x00007a00ff0677ac */ /* 0x000e220008000800 */
[----:B------:R-:W1:Y:S02]  /*0160*/  LDC.64 R10, c[0x0][0x380] ;  /* 0x0000e000ff0a7b82 */ /* 0x000e640000000a00 */
[----:B------:R3:W5:Y:S01]  /*0170*/  LDG.E R5, desc[UR4][R6.64+0x4] ;  /* 0x0000040406057981 */ /* 0x000762000c1e1900 */
[----:B------:R-:W-:-:S05]  /*0180*/  IMAD R2, R9, R8, RZ ;  /* 0x0000000809027224 */ /* 0x000fca00078e02ff */
[----:B------:R-:W4:Y:S08]  /*0190*/  LDC.64 R12, c[0x0][0x388] ;  /* 0x0000e200ff0c7b82 */ /* 0x000f300000000a00 */
[----:B------:R-:W3:Y:S01]  /*01a0*/  LDC.64 R14, c[0x0][0x390] ;  /* 0x0000e400ff0e7b82 */ /* 0x000ee20000000a00 */
[----:B0-----:R-:W-:-:S05]  /*01b0*/  IMAD R0, R8, UR6, RZ ;  /* 0x0000000608007c24 */ /* 0x001fca000f8e02ff */
[----:B------:R-:W-:Y:S01]  /*01c0*/  ISETP.GT.AND P0, PT, R0, RZ, PT ;  /* 0x000000ff0000720c */ /* 0x000fe20003f04270 */
[----:B-1---5:R-:W-:-:S04]  /*01d0*/  IMAD.WIDE R10, R3, 0x8, R10 ;  /* 0x00000008030a7825 */ /* 0x022fc800078e020a */
[----:B----4-:R-:W-:-:S04]  /*01e0*/  IMAD.WIDE R12, R3, 0x8, R12 ;  /* 0x00000008030c7825 */ /* 0x010fc800078e020c */
[----:B---3--:R-:W-:-:S04]  /*01f0*/  IMAD.WIDE R14, R2, 0x4, R14 ;  /* 0x00000004020e7825 */ /* 0x008fc800078e020e */
[----:B--2---:R-:W-:Y:S01]  /*0200*/  IMAD R3, R4, R8, RZ ;  /* 0x0000000804037224 */ /* 0x004fe200078e02ff */
[----:B------:R-:W-:Y:S06]  /*0210*/  @P0 BRA `(.L_x_0) ;  /* 0x0000000c006c0947 */ /* 0x000fec0003800000 */
[----:B------:R-:W-:Y:S01]  /*0220*/  IMAD.MOV.U32 R3, RZ, RZ, RZ ;  /* 0x000000ffff037224 */ /* 0x000fe200078e00ff */
[----:B------:R-:W-:Y:S02]  /*0230*/  PRMT R0, RZ, 0x7610, R0 ;  /* 0x00007610ff007816 */ /* 0x000fe40000000000 */
[----:B------:R-:W-:-:S07]  /*0240*/  PRMT R6, RZ, 0x7610, R6 ;  /* 0x00007610ff067816 */ /* 0x000fce0000000006 */
.L_x_19:
[----:B------:R-:W-:Y:S02]  /*0250*/  ISETP.NE.AND P0, PT, R3, RZ, PT ;  /* 0x000000ff0300720c */ /* 0x000fe40003f05270 */
[----:B------:R-:W-:Y:S02]  /*0260*/  CS2R R8, SRZ ;  /* 0x0000000000087805 */ /* 0x000fe4000001ff00 */
[----:B0-----:R-:W-:Y:S02]  /*0270*/  LOP3.LUT R7, R0, 0x7, RZ, 0xc0, !PT ;  /* 0x0000000700077812 */ /* 0x001fe400078ec0ff */
[----:B------:R-:W-:-:S03]  /*0280*/  LOP3.LUT R22, R6, 0xf, RZ, 0xc0, !PT ;  /* 0x0000000f06167812 */ /* 0x000fc600078ec0ff */
[----:B------:R-:W-:Y:S02]  /*0290*/  VIADD R23, R7, 0xffffffff ;  /* 0xffffffff07177836 */ /* 0x000fe40000000000 */
[----:B------:R-:W-:Y:S02]  /*02a0*/  VIADD R24, R22, 0xffffffff ;  /* 0xffffffff16187836 */ /* 0x000fe40000000000 */
[----:B------:R-:W-:Y:S05]  /*02b0*/  @!P0 BRA `(.L_x_1) ;  /* 0x0000000400388947 */ /* 0x000fea0003800000 */
[C---:B------:R-:W-:Y:S02]  /*02c0*/  ISETP.GE.U32.AND P0, PT, R3.reuse, 0x10, PT ;  /* 0x000000100300780c */ /* 0x040fe40003f06070 */
[----:B------:R-:W-:Y:S02]  /*02d0*/  CS2R R8, SRZ ;  /* 0x0000000000087805 */ /* 0x000fe4000001ff00 */
[----:B------:R-:W-:-:S09]  /*02e0*/  LOP3.LUT P1, RZ, R3, 0xf, RZ, 0xc0, !PT ;  /* 0x0000000f03ff7812 */ /* 0x000fd2000782c0ff */
[----:B------:R-:W-:Y:S05]  /*02f0*/  @!P0 BRA `(.L_x_2) ;  /* 0x00000000007c8947 */ /* 0x000fea0003800000 */
[----:B------:R-:W-:Y:S01]  /*0300*/  LOP3.LUT R9, R3, 0x7ffffff0, RZ, 0xc0, !PT ;  /* 0x7ffffff003097812 */ /* 0x000fe200078ec0ff */
[----:B------:R-:W-:Y:S02]  /*0310*/  IMAD.MOV.U32 R16, RZ, RZ, RZ ;  /* 0x000000ffff107224 */ /* 0x000fe400078e00ff */
[----:B------:R-:W-:-:S07]  /*0320*/  IMAD.MOV.U32 R8, RZ, RZ, RZ ;  /* 0x000000ffff087224 */ /* 0x000fce00078e00ff */
.L_x_3:
[----:B------:R-:W-:-:S05]  /*0330*/  IMAD.WIDE.U32 R4, R16, 0x4, R14 ;  /* 0x0000000410047825 */ /* 0x000fca00078e000e */
[----:B------:R-:W2:Y:S04]  /*0340*/  LDG.E R19, desc[UR4][R4.64] ;  /* 0x0000000404137981 */ /* 0x000ea8000c1e1900 */
[----:B------:R-:W2:Y:S04]  /*0350*/  LDG.E R20, desc[UR4][R4.64+0x4] ;  /* 0x0000040404147981 */ /* 0x000ea8000c1e1900 */
[----:B------:R-:W3:Y:S04]  /*0360*/  LDG.E R21, desc[UR4][R4.64+0x8] ;  /* 0x0000080404157981 */ /* 0x000ee8000c1e1900 */
[----:B------:R-:W3:Y:S04]  /*0370*/  LDG.E R25, desc[UR4][R4.64+0xc] ;  /* 0x00000c0404197981 */ /* 0x000ee8000c1e1900 */
[----:B------:R-:W4:Y:S04]  /*0380*/  LDG.E R17, desc[UR4][R4.64+0x10] ;  /* 0x0000100404117981 */ /* 0x000f28000c1e1900 */
[----:B------:R-:W4:Y:S04]  /*0390*/  LDG.E R18, desc[UR4][R4.64+0x14] ;  /* 0x0000140404127981 */ /* 0x000f28000c1e1900 */
[----:B------:R-:W5:Y:S04]  /*03a0*/  LDG.E R26, desc[UR4][R4.64+0x30] ;  /* 0x00003004041a7981 */ /* 0x000f68000c1e1900 */
[----:B------:R-:W5:Y:S01]  /*03b0*/  LDG.E R27, desc[UR4][R4.64+0x3c] ;  /* 0x00003c04041b7981 */ /* 0x000f62000c1e1900 */
[----:B--2---:R-:W-:-:S03]  /*03c0*/  IADD3 R20, PT, PT, R20, R19, R8 ;  /* 0x0000001314147210 */ /* 0x004fc60007ffe008 */
[----:B------:R-:W2:Y:S04]  /*03d0*/  LDG.E R8, desc[UR4][R4.64+0x18] ;  /* 0x0000180404087981 */ /* 0x000ea8000c1e1900 */
[----:B------:R-:W2:Y:S01]  /*03e0*/  LDG.E R19, desc[UR4][R4.64+0x1c] ;  /* 0x00001c0404137981 */ /* 0x000ea2000c1e1900 */
[----:B---3--:R-:W-:-:S03]  /*03f0*/  IADD3 R25, PT, PT, R25, R21, R20 ;  /* 0x0000001519197210 */ /* 0x008fc60007ffe014 */
[----:B------:R-:W3:Y:S04]  /*0400*/  LDG.E R20, desc[UR4][R4.64+0x20] ;  /* 0x0000200404147981 */ /* 0x000ee8000c1e1900 */
[----:B------:R-:W3:Y:S01]  /*0410*/  LDG.E R21, desc[UR4][R4.64+0x24] ;  /* 0x0000240404157981 */ /* 0x000ee2000c1e1900 */
[----:B----4-:R-:W-:-:S03]  /*0420*/  IADD3 R25, PT, PT, R18, R17, R25 ;  /* 0x0000001112197210 */ /* 0x010fc60007ffe019 */
[----:B------:R-:W4:Y:S04]  /*0430*/  LDG.E R18, desc[UR4][R4.64+0x28] ;  /* 0x0000280404127981 */ /* 0x000f28000c1e1900 */
[----:B------:R-:W4:Y:S01]  /*0440*/  LDG.E R17, desc[UR4][R4.64+0x2c] ;  /* 0x00002c0404117981 */ /* 0x000f22000c1e1900 */
[----:B--2---:R-:W-:-:S03]  /*0450*/  IADD3 R19, PT, PT, R19, R8, R25 ;  /* 0x0000000813137210 */ /* 0x004fc60007ffe019 */
[----:B------:R-:W5:Y:S04]  /*0460*/  LDG.E R25, desc[UR4][R4.64+0x34] ;  /* 0x0000340404197981 */ /* 0x000f68000c1e1900 */
[----:B------:R-:W2:Y:S01]  /*0470*/  LDG.E R8, desc[UR4][R4.64+0x38] ;  /* 0x0000380404087981 */ /* 0x000ea2000c1e1900 */
[----:B------:R-:W-:Y:S01]  /*0480*/  VIADD R16, R16, 0x10 ;  /* 0x0000001010107836 */ /* 0x000fe20000000000 */
[----:B---3--:R-:W-:-:S04]  /*0490*/  IADD3 R19, PT, PT, R21, R20, R19 ;  /* 0x0000001415137210 */ /* 0x008fc80007ffe013 */
[----:B------:R-:W-:Y:S02]  /*04a0*/  ISETP.NE.AND P0, PT, R16, R9, PT ;  /* 0x000000091000720c */ /* 0x000fe40003f05270 */
[----:B----4-:R-:W-:-:S04]  /*04b0*/  IADD3 R17, PT, PT, R17, R18, R19 ;  /* 0x0000001211117210 */ /* 0x010fc80007ffe013 */
[----:B-----5:R-:W-:-:S04]  /*04c0*/  IADD3 R17, PT, PT, R25, R26, R17 ;  /* 0x0000001a19117210 */ /* 0x020fc80007ffe011 */
[----:B--2---:R-:W-:-:S03]  /*04d0*/  IADD3 R8, PT, PT, R27, R8, R17 ;  /* 0x000000081b087210 */ /* 0x004fc60007ffe011 */
[----:B------:R-:W-:Y:S05]  /*04e0*/  @P0 BRA `(.L_x_3) ;  /* 0xfffffffc00900947 */ /* 0x000fea000383ffff */
.L_x_2:
[----:B------:R-:W-:Y:S05]  /*04f0*/  @!P1 BRA `(.L_x_4) ;  /* 0x0000000000a49947 */ /* 0x000fea0003800000 */
[----:B------:R-:W-:Y:S02]  /*0500*/  ISETP.GE.U32.AND P0, PT, R24, 0x7, PT ;  /* 0x000000071800780c */ /* 0x000fe40003f06070 */
[----:B------:R-:W-:-:S11]  /*0510*/  LOP3.LUT P1, RZ, R22, 0x7, RZ, 0xc0, !PT ;  /* 0x0000000716ff7812 */ /* 0x000fd6000782c0ff */
[----:B------:R-:W-:Y:S05]  /*0520*/  @!P0 BRA `(.L_x_5) ;  /* 0x0000000000388947 */ /* 0x000fea0003800000 */
        /* <DEDUP_REMOVED lines=9> */
[----:B------:R-:W-:Y:S01]  /*05c0*/  VIADD R9, R9, 0x8 ;  /* 0x0000000809097836 */ /* 0x000fe20000000000 */
[----:B--2---:R-:W-:-:S04]  /*05d0*/  IADD3 R16, PT, PT, R16, R17, R8 ;  /* 0x0000001110107210 */ /* 0x004fc80007ffe008 */
[----:B---3--:R-:W-:-:S04]  /*05e0*/  IADD3 R16, PT, PT, R18, R19, R16 ;  /* 0x0000001312107210 */ /* 0x008fc80007ffe010 */
[----:B----4-:R-:W-:-:S04]  /*05f0*/  IADD3 R16, PT, PT, R20, R21, R16 ;  /* 0x0000001514107210 */ /* 0x010fc80007ffe010 */
[----:B-----5:R-:W-:-:S07]  /*0600*/  IADD3 R8, PT, PT, R26, R25, R16 ;  /* 0x000000191a087210 */ /* 0x020fce0007ffe010 */
.L_x_5:
[----:B------:R-:W-:Y:S05]  /*0610*/  @!P1 BRA `(.L_x_4) ;  /* 0x00000000005c9947 */ /* 0x000fea0003800000 */
[----:B------:R-:W-:Y:S02]  /*0620*/  ISETP.GE.U32.AND P0, PT, R23, 0x3, PT ;  /* 0x000000031700780c */ /* 0x000fe40003f06070 */
[----:B------:R-:W-:-:S04]  /*0630*/  LOP3.LUT R20, R7, 0x3, RZ, 0xc0, !PT ;  /* 0x0000000307147812 */ /* 0x000fc800078ec0ff */
[----:B------:R-:W-:-:S07]  /*0640*/  ISETP.NE.AND P1, PT, R20, RZ, PT ;  /* 0x000000ff1400720c */ /* 0x000fce0003f25270 */
[----:B------:R-:W-:Y:S06]  /*0650*/  @!P0 BRA `(.L_x_6) ;  /* 0x0000000000208947 */ /* 0x000fec0003800000 */
[----:B------:R-:W-:-:S05]  /*0660*/  IMAD.WIDE.U32 R4, R9, 0x4, R14 ;  /* 0x0000000409047825 */ /* 0x000fca00078e000e */
[----:B------:R-:W2:Y:S04]  /*0670*/  LDG.E R17, desc[UR4][R4.64] ;  /* 0x0000000404117981 */ /* 0x000ea8000c1e1900 */
[----:B------:R-:W2:Y:S04]  /*0680*/  LDG.E R16, desc[UR4][R4.64+0x4] ;  /* 0x0000040404107981 */ /* 0x000ea8000c1e1900 */
[----:B------:R-:W3:Y:S04]  /*0690*/  LDG.E R19, desc[UR4][R4.64+0x8] ;  /* 0x0000080404137981 */ /* 0x000ee8000c1e1900 */
[----:B------:R-:W3:Y:S01]  /*06a0*/  LDG.E R18, desc[UR4][R4.64+0xc] ;  /* 0x00000c0404127981 */ /* 0x000ee2000c1e1900 */
[----:B------:R-:W-:Y:S01]  /*06b0*/  VIADD R9, R9, 0x4 ;  /* 0x0000000409097836 */ /* 0x000fe20000000000 */
[----:B--2---:R-:W-:-:S04]  /*06c0*/  IADD3 R8, PT, PT, R16, R17, R8 ;  /* 0x0000001110087210 */ /* 0x004fc80007ffe008 */
[----:B---3--:R-:W-:-:S07]  /*06d0*/  IADD3 R8, PT, PT, R18, R19, R8 ;  /* 0x0000001312087210 */ /* 0x008fce0007ffe008 */
.L_x_6:
[----:B------:R-:W-:Y:S05]  /*06e0*/  @!P1 BRA `(.L_x_4) ;  /* 0x0000000000289947 */ /* 0x000fea0003800000 */
[----:B------:R-:W-:-:S05]  /*06f0*/  IMAD.WIDE.U32 R4, R9, 0x4, R14 ;  /* 0x0000000409047825 */ /* 0x000fca00078e000e */
[----:B------:R-:W2:Y:S01]  /*0700*/  LDG.E R9, desc[UR4][R4.64] ;  /* 0x0000000404097981 */ /* 0x000ea2000c1e1900 */
[----:B------:R-:W-:Y:S01]  /*0710*/  ISETP.NE.AND P0, PT, R20, 0x1, PT ;  /* 0x000000011400780c */ /* 0x000fe20003f05270 */
[----:B--2---:R-:W-:-:S12]  /*0720*/  IMAD.IADD R8, R8, 0x1, R9 ;  /* 0x0000000108087824 */ /* 0x004fd800078e0209 */
[----:B------:R-:W-:Y:S05]  /*0730*/  @!P0 BRA `(.L_x_4) ;  /* 0x0000000000148947 */ /* 0x000fea0003800000 */
[----:B------:R-:W-:Y:S01]  /*0740*/  ISETP.NE.AND P0, PT, R20, 0x2, PT ;  /* 0x000000021400780c */ /* 0x000fe20003f05270 */
[----:B------:R-:W2:-:S12]  /*0750*/  LDG.E R9, desc[UR4][R4.64+0x4] ;  /* 0x0000040404097981 */ /* 0x000e98000c1e1900 */
[----:B------:R-:W3:Y:S01]  /*0760*/  @P0 LDG.E R17, desc[UR4][R4.64+0x8] ;  /* 0x0000080404110981 */ /* 0x000ee2000c1e1900 */
[----:B--2---:R-:W-:-:S04]  /*0770*/  IMAD.IADD R8, R8, 0x1, R9 ;  /* 0x0000000108087824 */ /* 0x004fc800078e0209 */
[----:B---3--:R-:W-:-:S07]  /*0780*/  @P0 IMAD.IADD R8, R8, 0x1, R17 ;  /* 0x0000000108080824 */ /* 0x008fce00078e0211 */
.L_x_4:
[----:B------:R-:W-:-:S07]  /*0790*/  SHF.R.S32.HI R9, RZ, 0x1f, R8 ;  /* 0x0000001fff097819 */ /* 0x000fce0000011408 */
.L_x_1:
[C---:B------:R-:W-:Y:S01]  /*07a0*/  IMAD.SHL.U32 R17, R8.reuse, 0x8, RZ ;  /* 0x0000000808117824 */ /* 0x040fe200078e00ff */
[----:B------:R-:W-:-:S04]  /*07b0*/  SHF.L.U64.HI R9, R8, 0x3, R9 ;  /* 0x0000000308097819 */ /* 0x000fc80000010209 */
[----:B------:R-:W-:-:S05]  /*07c0*/  IADD3 R4, P0, PT, R10, R17, RZ ;  /* 0x000000110a047210 */ /* 0x000fca0007f1e0ff */
[----:B------:R-:W-:-:S06]  /*07d0*/  IMAD.X R5, R11, 0x1, R9, P0 ;  /* 0x000000010b057824 */ /* 0x000fcc00000e0609 */
[----:B------:R-:W2:Y:S01]  /*07e0*/  LDG.E.64 R4, desc[UR4][R4.64] ;  /* 0x0000000404047981 */ /* 0x000ea2000c1e1b00 */
[----:B------:R-:W-:Y:S04]  /*07f0*/  BSSY.RECONVERGENT B1, `(.L_x_7) ;  /* 0x0000075000017945 */ /* 0x000fe80003800200 */
[----:B------:R-:W-:Y:S01]  /*0800*/  BSSY.RELIABLE B0, `(.L_x_8) ;  /* 0x0000009000007945 */ /* 0x000fe20003800100 */
[----:B--2---:R-:W-:-:S14]  /*0810*/  DSETP.NEU.AND P0, PT, R4, RZ, PT ;  /* 0x000000ff0400722a */ /* 0x004fdc0003f0d000 */
[----:B------:R-:W-:Y:S05]  /*0820*/  @P0 BRA `(.L_x_9) ;  /* 0x0000000000180947 */ /* 0x000fea0003800000 */
[----:B------:R-:W-:-:S05]  /*0830*/  IADD3 R4, P0, PT, R12, R17, RZ ;  /* 0x000000110c047210 */ /* 0x000fca0007f1e0ff */
[----:B------:R-:W-:-:S06]  /*0840*/  IMAD.X R5, R13, 0x1, R9, P0 ;  /* 0x000000010d057824 */ /* 0x000fcc00000e0609 */
[----:B------:R-:W2:Y:S02]  /*0850*/  LDG.E.64 R4, desc[UR4][R4.64] ;  /* 0x0000000404047981 */ /* 0x000ea4000c1e1b00 */
[----:B--2---:R-:W-:-:S14]  /*0860*/  DSETP.NEU.AND P0, PT, R4, 1, PT ;  /* 0x3ff000000400742a */ /* 0x004fdc0003f0d000 */
[----:B------:R-:W-:Y:S05]  /*0870*/  @!P0 BREAK.RELIABLE B0 ;  /* 0x0000000000008942 */ /* 0x000fea0003800100 */
[----:B------:R-:W-:Y:S05]  /*0880*/  @!P0 BRA `(.L_x_10) ;  /* 0x0000000400ac8947 */ /* 0x000fea0003800000 */
.L_x_9:
[----:B------:R-:W-:Y:S05]  /*0890*/  BSYNC.RELIABLE B0 ;  /* 0x0000000000007941 */ /* 0x000fea0003800100 */
.L_x_8:
[----:B------:R-:W-:Y:S01]  /*08a0*/  ISETP.NE.AND P0, PT, R3, RZ, PT ;  /* 0x000000ff0300720c */ /* 0x000fe20003f05270 */
[----:B------:R-:W-:-:S12]  /*08b0*/  IMAD.MOV.U32 R8, RZ, RZ, RZ ;  /* 0x000000ffff087224 */ /* 0x000fd800078e00ff */
[----:B------:R-:W-:Y:S05]  /*08c0*/  @!P0 BRA `(.L_x_11) ;  /* 0x00000004003c8947 */ /* 0x000fea0003800000 */
[C---:B------:R-:W-:Y:S02]  /*08d0*/  ISETP.GE.U32.AND P0, PT, R3.reuse, 0x10, PT ;  /* 0x000000100300780c */ /* 0x040fe40003f06070 */
[----:B------:R-:W-:Y:S02]  /*08e0*/  CS2R R8, SRZ ;  /* 0x0000000000087805 */ /* 0x000fe4000001ff00 */
[----:B------:R-:W-:-:S09]  /*08f0*/  LOP3.LUT P1, RZ, R3, 0xf, RZ, 0xc0, !PT ;  /* 0x0000000f03ff7812 */ /* 0x000fd2000782c0ff */
[----:B------:R-:W-:Y:S05]  /*0900*/  @!P0 BRA `(.L_x_12) ;  /* 0x0000000000848947 */ /* 0x000fea0003800000 */
[----:B------:R-:W-:Y:S01]  /*0910*/  BSSY.RECONVERGENT B2, `(.L_x_12) ;  /* 0x0000020000027945 */ /* 0x000fe20003800200 */
[----:B------:R-:W-:Y:S01]  /*0920*/  LOP3.LUT R9, R3, 0x7ffffff0, RZ, 0xc0, !PT ;  /* 0x7ffffff003097812 */ /* 0x000fe200078ec0ff */
[----:B------:R-:W-:Y:S02]  /*0930*/  IMAD.MOV.U32 R16, RZ, RZ, RZ ;  /* 0x000000ffff107224 */ /* 0x000fe400078e00ff */
[----:B------:R-:W-:-:S07]  /*0940*/  IMAD.MOV.U32 R8, RZ, RZ, RZ ;  /* 0x000000ffff087224 */ /* 0x000fce00078e00ff */
.L_x_13:
        /* <DEDUP_REMOVED lines=28> */
[----:B------:R-:W-:Y:S05]  /*0b10*/  BSYNC.RECONVERGENT B2 ;  /* 0x0000000000027941 */ /* 0x000fea0003800200 */
.L_x_12:
        /* <DEDUP_REMOVED lines=18> */
.L_x_14:
        /* <DEDUP_REMOVED lines=13> */
.L_x_15:
        /* <DEDUP_REMOVED lines=11> */
.L_x_11:
[----:B------:R-:W-:-:S05]  /*0dc0*/  IMAD.WIDE.U32 R4, R3, 0x4, R14 ;  /* 0x0000000403047825 */ /* 0x000fca00078e000e */
[----:B------:R-:W2:Y:S01]  /*0dd0*/  LDG.E R7, desc[UR4][R4.64] ;  /* 0x0000000404077981 */ /* 0x000ea2000c1e1900 */
[----:B------:R-:W-:Y:S01]  /*0de0*/  BSSY.RECONVERGENT B2, `(.L_x_16) ;  /* 0x000000f000027945 */ /* 0x000fe20003800200 */
[----:B--2---:R-:W-:-:S13]  /*0df0*/  ISETP.GE.AND P0, PT, R7, 0x1, PT ;  /* 0x000000010700780c */ /* 0x004fda0003f06270 */
[----:B------:R-:W-:Y:S05]  /*0e00*/  @!P0 BRA `(.L_x_17) ;  /* 0x0000000000308947 */ /* 0x000fea0003800000 */
[----:B------:R-:W-:-:S07]  /*0e10*/  IMAD.MOV.U32 R7, RZ, RZ, RZ ;  /* 0x000000ffff077224 */ /* 0x000fce00078e00ff */
.L_x_18:
[----:B------:R-:W-:Y:S02]  /*0e20*/  IMAD.IADD R19, R7, 0x1, R8 ;  /* 0x0000000107137824 */ /* 0x000fe400078e0208 */
[----:B------:R-:W-:Y:S02]  /*0e30*/  IMAD.MOV.U32 R20, RZ, RZ, 0x0 ;  /* 0x00000000ff147424 */ /* 0x000fe400078e00ff */
[----:B------:R-:W-:-:S04]  /*0e40*/  IMAD.WIDE R16, R19, 0x8, R10 ;  /* 0x0000000813107825 */ /* 0x000fc800078e020a */
[----:B------:R-:W-:Y:S01]  /*0e50*/  IMAD.MOV.U32 R21, RZ, RZ, 0x3ff00000 ;  /* 0x3ff00000ff157424 */ /* 0x000fe200078e00ff */
[----:B------:R0:W-:Y:S01]  /*0e60*/  STG.E.64 desc[UR4][R16.64], RZ ;  /* 0x000000ff10007986 */ /* 0x0001e2000c101b04 */
[----:B------:R-:W-:-:S05]  /*0e70*/  IMAD.WIDE R18, R19, 0x8, R12 ;  /* 0x0000000813127825 */ /* 0x000fca00078e020c */
[----:B------:R0:W-:Y:S04]  /*0e80*/  STG.E.64 desc[UR4][R18.64], R20 ;  /* 0x0000001412007986 */ /* 0x0001e8000c101b04 */
[----:B------:R-:W2:Y:S01]  /*0e90*/  LDG.E R22, desc[UR4][R4.64] ;  /* 0x0000000404167981 */ /* 0x000ea2000c1e1900 */
[----:B------:R-:W-:-:S05]  /*0ea0*/  VIADD R7, R7, 0x1 ;  /* 0x0000000107077836 */ /* 0x000fca0000000000 */
[----:B--2---:R-:W-:-:S13]  /*0eb0*/  ISETP.GE.AND P0, PT, R7, R22, PT ;  /* 0x000000160700720c */ /* 0x004fda0003f06270 */
[----:B0-----:R-:W-:Y:S05]  /*0ec0*/  @!P0 BRA `(.L_x_18) ;  /* 0xfffffffc00d48947 */ /* 0x001fea000383ffff */
.L_x_17:
[----:B------:R-:W-:Y:S05]  /*0ed0*/  BSYNC.RECONVERGENT B2 ;  /* 0x0000000000027941 */ /* 0x000fea0003800200 */
.L_x_16:
[----:B------:R-:W0:Y:S01]  /*0ee0*/  LDCU.64 UR6, c[0x0][0x3b8] ;  /* 0x00007700ff0677ac */ /* 0x000e220008000a00 */
[----:B------:R-:W-:Y:S02]  /*0ef0*/  IMAD.IADD R5, R2, 0x1, R3 ;  /* 0x0000000102057824 */ /* 0x000fe400078e0203 */
[----:B------:R-:W-:-:S03]  /*0f00*/  IMAD.MOV.U32 R7, RZ, RZ, 0x1 ;  /* 0x00000001ff077424 */ /* 0x000fc600078e00ff */
[----:B0-----:R-:W-:-:S04]  /*0f10*/  IADD3 R4, P0, PT, R5, UR6, RZ ;  /* 0x0000000605047c10 */ /* 0x001fc8000ff1e0ff */
[----:B------:R-:W-:-:S05]  /*0f20*/  LEA.HI.X.SX32 R5, R5, UR7, 0x1, P0 ;  /* 0x0000000705057c11 */ /* 0x000fca00080f0eff */
[----:B------:R0:W-:Y:S04]  /*0f30*/  STG.E.U8 desc[UR4][R4.64], R7 ;  /* 0x0000000704007986 */ /* 0x0001e8000c101104 */
.L_x_10:
[----:B------:R-:W-:Y:S05]  /*0f40*/  BSYNC.RECONVERGENT B1 ;  /* 0x0000000000017941 */ /* 0x000fea0003800200 */
.L_x_7:
[----:B------:R-:W-:Y:S05]  /*0f50*/  WARPSYNC.ALL ;  /* 0x0000000000007948 */ /* 0x000fea0003800000 */
[----:B------:R-:W1:Y:S01]  /*0f60*/  LDCU UR6, c[0x0][0x3c0] ;  /* 0x00007800ff0677ac */ /* 0x000e620008000800 */
[----:B------:R-:W-:Y:S02]  /*0f70*/  VIADD R3, R3, 0x1 ;  /* 0x0000000103037836 */ /* 0x000fe40000000000 */
[----:B------:R-:W-:Y:S02]  /*0f80*/  VIADD R6, R6, 0x1 ;  /* 0x0000000106067836 */ /* 0x000fe40000000000 */
[----:B------:R-:W-:Y:S01]  /*0f90*/  VIADD R0, R0, 0x1 ;  /* 0x0000000100007836 */ /* 0x000fe20000000000 */
[----:B-1----:R-:W-:-:S13]  /*0fa0*/  ISETP.NE.AND P0, PT, R3, UR6, PT ;  /* 0x0000000603007c0c */ /* 0x002fda000bf05270 */
[----:B------:R-:W-:Y:S05]  /*0fb0*/  @P0 BRA `(.L_x_19) ;  /* 0xfffffff000a40947 */ /* 0x000fea000383ffff */
[----:B------:R-:W-:Y:S05]  /*0fc0*/  EXIT ;  /* 0x000000000000794d */ /* 0x000fea0003800000 */
.L_x_0:
[----:B------:R-:W-:Y:S01]  /*0fd0*/  IMAD R4, R5, R8, RZ ;  /* 0x0000000805047224 */ /* 0x000fe200078e02ff */
[----:B------:R-:W-:Y:S01]  /*0fe0*/  PRMT R6, RZ, 0x7610, R6 ;  /* 0x00007610ff067816 */ /* 0x000fe20000000006 */
[----:B------:R-:W-:Y:S01]  /*0ff0*/  IMAD.MOV.U32 R5, RZ, RZ, RZ ;  /* 0x000000ffff057224 */ /* 0x000fe200078e00ff */
[----:B------:R-:W-:-:S07]  /*1000*/  PRMT R7, RZ, 0x7610, R7 ;  /* 0x00007610ff077816 */ /* 0x000fce0000000007 */
.L_x_45:
[----:B------:R-:W-:Y:S02]  /*1010*/  ISETP.NE.AND P0, PT, R5, RZ, PT ;  /* 0x000000ff0500720c */ /* 0x000fe40003f05270 */
[----:B------:R-:W-:Y:S02]  /*1020*/  CS2R R18, SRZ ;  /* 0x0000000000127805 */ /* 0x000fe4000001ff00 */
[----:B-1----:R-:W-:Y:S02]  /*1030*/  LOP3.LUT R8, R6, 0x7, RZ, 0xc0, !PT ;  /* 0x0000000706087812 */ /* 0x002fe400078ec0ff */
[----:B------:R-:W-:-:S07]  /*1040*/  LOP3.LUT R9, R7, 0xf, RZ, 0xc0, !PT ;  /* 0x0000000f07097812 */ /* 0x000fce00078ec0ff */
[----:B0-----:R-:W-:Y:S05]  /*1050*/  @!P0 BRA `(.L_x_20) ;  /* 0x0000000400608947 */ /* 0x001fea0003800000 */
[C---:B------:R-:W-:Y:S02]  /*1060*/  ISETP.GE.U32.AND P1, PT, R5.reuse, 0x10, PT ;  /* 0x000000100500780c */ /* 0x040fe40003f26070 */
[----:B------:R-:W-:Y:S02]  /*1070*/  CS2R R18, SRZ ;  /* 0x0000000000127805 */ /* 0x000fe4000001ff00 */
[----:B------:R-:W-:-:S09]  /*1080*/  LOP3.LUT P0, RZ, R5, 0xf, RZ, 0xc0, !PT ;  /* 0x0000000f05ff7812 */ /* 0x000fd2000780c0ff */
[----:B------:R-:W-:Y:S05]  /*1090*/  @!P1 BRA `(.L_x_21) ;  /* 0x00000000009c9947 */ /* 0x000fea0003800000 */
[----:B------:R-:W0:Y:S01]  /*10a0*/  LDC.64 R14, c[0x0][0x390] ;  /* 0x0000e400ff0e7b82 */ /* 0x000e220000000a00 */
[C---:B------:R-:W-:Y:S01]  /*10b0*/  LOP3.LUT R20, R5.reuse, 0xfffffff0, RZ, 0xc0, !PT ;  /* 0xfffffff005147812 */ /* 0x040fe200078ec0ff */
[----:B------:R-:W-:Y:S01]  /*10c0*/  IMAD.MOV.U32 R18, RZ, RZ, RZ ;  /* 0x000000ffff127224 */ /* 0x000fe200078e00ff */
[----:B------:R-:W-:-:S03]  /*10d0*/  LOP3.LUT R19, R5, 0x7ffffff0, RZ, 0xc0, !PT ;  /* 0x7ffffff005137812 */ /* 0x000fc600078ec0ff */
[----:B------:R-:W-:Y:S02]  /*10e0*/  IMAD.MOV R20, RZ, RZ, -R20 ;  /* 0x000000ffff147224 */ /* 0x000fe400078e0a14 */
[----:B0-----:R-:W-:-:S03]  /*10f0*/  IMAD.WIDE R14, R2, 0x4, R14 ;  /* 0x00000004020e7825 */ /* 0x001fc600078e020e */
[----:B------:R-:W-:-:S05]  /*1100*/  IADD3 R23, P1, PT, R14, 0x20, RZ ;  /* 0x000000200e177810 */ /* 0x000fca0007f3e0ff */
[----:B------:R-:W-:-:S08]  /*1110*/  IMAD.X R24, RZ, RZ, R15, P1 ;  /* 0x000000ffff187224 */ /* 0x000fd000008e060f */
.L_x_22:
[----:B------:R-:W-:Y:S02]  /*1120*/  IMAD.MOV.U32 R16, RZ, RZ, R23 ;  /* 0x000000ffff107224 */ /* 0x000fe400078e0017 */
[----:B------:R-:W-:-:S05]  /*1130*/  IMAD.MOV.U32 R17, RZ, RZ, R24 ;  /* 0x000000ffff117224 */ /* 0x000fca00078e0018 */
[----:B------:R-:W2:Y:S04]  /*1140*/  LDG.E R21, desc[UR4][R16.64+-0x20] ;  /* 0xffffe00410157981 */ /* 0x000ea8000c1e1900 */
[----:B------:R-:W2:Y:S04]  /*1150*/  LDG.E R22, desc[UR4][R16.64+-0x1c] ;  /* 0xffffe40410167981 */ /* 0x000ea8000c1e1900 */
[----:B------:R-:W3:Y:S04]  /*1160*/  LDG.E R24, desc[UR4][R16.64+-0x18] ;  /* 0xffffe80410187981 */ /* 0x000ee8000c1e1900 */
[----:B------:R-:W3:Y:S04]  /*1170*/  LDG.E R23, desc[UR4][R16.64+-0x14] ;  /* 0xffffec0410177981 */ /* 0x000ee8000c1e1900 */
[----:B------:R-:W4:Y:S04]  /*1180*/  LDG.E R25, desc[UR4][R16.64+-0xc] ;  /* 0xfffff40410197981 */ /* 0x000f28000c1e1900 */
[----:B------:R-:W5:Y:S04]  /*1190*/  LDG.E R27, desc[UR4][R16.64+-0x8] ;  /* 0xfffff804101b7981 */ /* 0x000f68000c1e1900 */
[----:B------:R-:W5:Y:S01]  /*11a0*/  LDG.E R26, desc[UR4][R16.64+0x14] ;  /* 0x00001404101a7981 */ /* 0x000f62000c1e1900 */
[----:B--2---:R-:W-:-:S03]  /*11b0*/  IADD3 R21, PT, PT, R22, R21, R18 ;  /* 0x0000001516157210 */ /* 0x004fc60007ffe012 */
[----:B------:R-:W4:Y:S04]  /*11c0*/  LDG.E R22, desc[UR4][R16.64+-0x10] ;  /* 0xfffff00410167981 */ /* 0x000f28000c1e1900 */
[----:B------:R-:W2:Y:S01]  /*11d0*/  LDG.E R18, desc[UR4][R16.64+0x4] ;  /* 0x0000040410127981 */ /* 0x000ea2000c1e1900 */
[----:B---3--:R-:W-:-:S03]  /*11e0*/  IADD3 R23, PT, PT, R23, R24, R21 ;  /* 0x0000001817177210 */ /* 0x008fc60007ffe015 */
[----:B------:R-:W5:Y:S04]  /*11f0*/  LDG.E R24, desc[UR4][R16.64+-0x4] ;  /* 0xfffffc0410187981 */ /* 0x000f68000c1e1900 */
[----:B------:R-:W2:Y:S01]  /*1200*/  LDG.E R21, desc[UR4][R16.64] ;  /* 0x0000000410157981 */ /* 0x000ea2000c1e1900 */
[----:B----4-:R-:W-:-:S03]  /*1210*/  IADD3 R22, PT, PT, R25, R22, R23 ;  /* 0x0000001619167210 */ /* 0x010fc60007ffe017 */
[----:B------:R-:W3:Y:S04]  /*1220*/  LDG.E R23, desc[UR4][R16.64+0x8] ;  /* 0x0000080410177981 */ /* 0x000ee8000c1e1900 */
[----:B------:R-:W4:Y:S01]  /*1230*/  LDG.E R25, desc[UR4][R16.64+0x10] ;  /* 0x0000100410197981 */ /* 0x000f22000c1e1900 */
[----:B-----5:R-:W-:-:S03]  /*1240*/  IADD3 R22, PT, PT, R24, R27, R22 ;  /* 0x0000001b18167210 */ /* 0x020fc60007ffe016 */
[----:B------:R-:W3:Y:S01]  /*1250*/  LDG.E R24, desc[UR4][R16.64+0xc] ;  /* 0x00000c0410187981 */ /* 0x000ee2000c1e1900 */
[----:B--2---:R-:W-:-:S03]  /*1260*/  IADD3 R22, PT, PT, R18, R21, R22 ;  /* 0x0000001512167210 */ /* 0x004fc60007ffe016 */
[----:B------:R-:W2:Y:S04]  /*1270*/  LDG.E R18, desc[UR4][R16.64+0x18] ;  /* 0x0000180410127981 */ /* 0x000ea8000c1e1900 */
[----:B------:R-:W2:Y:S01]  /*1280*/  LDG.E R21, desc[UR4][R16.64+0x1c] ;  /* 0x00001c0410157981 */ /* 0x000ea2000c1e1900 */
[----:B------:R-:W-:-:S05]  /*1290*/  VIADD R20, R20, 0x10 ;  /* 0x0000001014147836 */ /* 0x000fca0000000000 */
[----:B------:R-:W-:Y:S02]  /*12a0*/  ISETP.NE.AND P1, PT, R20, RZ, PT ;  /* 0x000000ff1400720c */ /* 0x000fe40003f25270 */
[----:B---3--:R-:W-:Y:S02]  /*12b0*/  IADD3 R22, PT, PT, R24, R23, R22 ;  /* 0x0000001718167210 */ /* 0x008fe40007ffe016 */
[----:B------:R-:W-:Y:S02]  /*12c0*/  IADD3 R23, P2, PT, R16, 0x40, RZ ;  /* 0x0000004010177810 */ /* 0x000fe40007f5e0ff */
[----:B----4-:R-:W-:-:S03]  /*12d0*/  IADD3 R22, PT, PT, R26, R25, R22 ;  /* 0x000000191a167210 */ /* 0x010fc60007ffe016 */
[----:B------:R-:W-:Y:S01]  /*12e0*/  IMAD.X R24, RZ, RZ, R17, P2 ;  /* 0x000000ffff187224 */ /* 0x000fe200010e0611 */
[----:B--2---:R-:W-:-:S03]  /*12f0*/  IADD3 R18, PT, PT, R21, R18, R22 ;  /* 0x0000001215127210 */ /* 0x004fc60007ffe016 */
[----:B------:R-:W-:Y:S05]  /*1300*/  @P1 BRA `(.L_x_22) ;  /* 0xfffffffc00841947 */ /* 0x000fea000383ffff */
.L_x_21:
[----:B------:R-:W-:Y:S05]  /*1310*/  @!P0 BRA `(.L_x_23) ;  /* 0x0000000000ac8947 */ /* 0x000fea0003800000 */
[C---:B------:R-:W-:Y:S01]  /*1320*/  VIADD R16, R9.reuse, 0xffffffff ;  /* 0xffffffff09107836 */ /* 0x040fe20000000000 */
[----:B------:R-:W-:-:S04]  /*1330*/  LOP3.LUT P1, RZ, R9, 0x7, RZ, 0xc0, !PT ;  /* 0x0000000709ff7812 */ /* 0x000fc8000782c0ff */
[----:B------:R-:W-:-:S13]  /*1340*/  ISETP.GE.U32.AND P0, PT, R16, 0x7, PT ;  /* 0x000000071000780c */ /* 0x000fda0003f06070 */
        /* <DEDUP_REMOVED lines=15> */
.L_x_24:
[----:B------:R-:W-:Y:S05]  /*1440*/  @!P1 BRA `(.L_x_23) ;  /* 0x0000000000609947 */ /* 0x000fea0003800000 */
[C---:B------:R-:W-:Y:S01]  /*1450*/  VIADD R16, R8.reuse, 0xffffffff ;  /* 0xffffffff08107836 */ /* 0x040fe20000000000 */
[----:B------:R-:W-:-:S04]  /*1460*/  LOP3.LUT R24, R8, 0x3, RZ, 0xc0, !PT ;  /* 0x0000000308187812 */ /* 0x000fc800078ec0ff */
[----:B------:R-:W-:Y:S02]  /*1470*/  ISETP.GE.U32.AND P0, PT, R16, 0x3, PT ;  /* 0x000000031000780c */ /* 0x000fe40003f06070 */
[----:B------:R-:W-:-:S11]  /*1480*/  ISETP.NE.AND P1, PT, R24, RZ, PT ;  /* 0x000000ff1800720c */ /* 0x000fd60003f25270 */
[----:B------:R-:W-:Y:S05]  /*1490*/  @!P0 BRA `(.L_x_25) ;  /* 0x0000000000208947 */ /* 0x000fea0003800000 */
        /* <DEDUP_REMOVED lines=8> */
.L_x_25:
        /* <DEDUP_REMOVED lines=11> */
.L_x_23:
[----:B------:R-:W-:-:S07]  /*15d0*/  SHF.R.S32.HI R19, RZ, 0x1f, R18 ;  /* 0x0000001fff137819 */ /* 0x000fce0000011412 */
.L_x_20:
        /* <DEDUP_REMOVED lines=15> */
.L_x_28:
[----:B------:R-:W-:Y:S05]  /*16d0*/  BSYNC.RELIABLE B1 ;  /* 0x0000000000017941 */ /* 0x000fea0003800100 */
.L_x_27:
[----:B------:R-:W-:Y:S02]  /*16e0*/  IMAD.MOV.U32 R23, RZ, RZ, RZ ;  /* 0x000000ffff177224 */ /* 0x000fe400078e00ff */
[----:B------:R-:W-:-:S07]  /*16f0*/  IMAD.WIDE.U32 R16, R5, 0x4, R14 ;  /* 0x0000000405107825 */ /* 0x000fce00078e000e */
.L_x_34:
[C---:B------:R-:W-:Y:S02]  /*1700*/  ISETP.GE.AND P0, PT, R23.reuse, R3, PT ;  /* 0x000000031700720c */ /* 0x040fe40003f06270 */
[----:B------:R-:W-:-:S13]  /*1710*/  ISETP.LT.AND P1, PT, R23, R4, PT ;  /* 0x000000041700720c */ /* 0x000fda0003f21270 */
[----:B------:R-:W-:Y:S05]  /*1720*/  @P0 BRA P1, `(.L_x_30) ;  /* 0x0000000000600947 */ /* 0x000fea0000800000 */
[----:B------:R-:W-:Y:S02]  /*1730*/  IMAD.MOV.U32 R22, RZ, RZ, RZ ;  /* 0x000000ffff167224 */ /* 0x000fe400078e00ff */
[----:B------:R-:W-:-:S07]  /*1740*/  IMAD.MOV.U32 R24, RZ, RZ, RZ ;  /* 0x000000ffff187224 */ /* 0x000fce00078e00ff */
.L_x_44:
[----:B------:R-:W-:-:S13]  /*1750*/  ISETP.NE.AND P0, PT, R22, R5, PT ;  /* 0x000000051600720c */ /* 0x000fda0003f05270 */
[----:B0-----:R-:W-:Y:S05]  /*1760*/  @!P0 BRA `(.L_x_31) ;  /* 0x0000000800188947 */ /* 0x001fea0003800000 */
[----:B------:R-:W-:-:S05]  /*1770*/  IMAD.WIDE.U32 R18, R22, 0x4, R14 ;  /* 0x0000000416127825 */ /* 0x000fca00078e000e */
[----:B------:R-:W2:Y:S02]  /*1780*/  LDG.E R25, desc[UR4][R18.64] ;  /* 0x0000000412197981 */ /* 0x000ea4000c1e1900 */
[----:B--2---:R-:W-:-:S13]  /*1790*/  ISETP.GE.AND P0, PT, R25, 0x1, PT ;  /* 0x000000011900780c */ /* 0x004fda0003f06270 */
[----:B------:R-:W-:Y:S05]  /*17a0*/  @!P0 BRA `(.L_x_30) ;  /* 0x0000000000408947 */ /* 0x000fea0003800000 */
[----:B------:R-:W0:Y:S01]  /*17b0*/  LDC.64 R18, c[0x0][0x3c8] ;  /* 0x0000f200ff127b82 */ /* 0x000e220000000a00 */
[----:B------:R-:W-:-:S04]  /*17c0*/  IMAD.IADD R21, R22, 0x1, R23 ;  /* 0x0000000116157824 */ /* 0x000fc800078e0217 */
[----:B0-----:R-:W-:-:S06]  /*17d0*/  IMAD.WIDE.U32 R18, R21, 0x8, R18 ;  /* 0x0000000815127825 */ /* 0x001fcc00078e0012 */
[----:B------:R-:W5:Y:S01]  /*17e0*/  LDG.E.64 R18, desc[UR4][R18.64] ;  /* 0x0000000412127981 */ /* 0x000f62000c1e1b00 */
[----:B------:R-:W-:-:S07]  /*17f0*/  IMAD.MOV.U32 R26, RZ, RZ, RZ ;  /* 0x000000ffff1a7224 */ /* 0x000fce00078e00ff */
.L_x_33:
[----:B------:R-:W-:-:S04]  /*1800*/  IMAD.IADD R27, R26, 0x1, R24 ;  /* 0x000000011a1b7824 */ /* 0x000fc800078e0218 */
[----:B------:R-:W-:-:S05]  /*1810*/  IMAD.WIDE R28, R27, 0x8, R10 ;  /* 0x000000081b1c7825 */ /* 0x000fca00078e020a */
[----:B------:R-:W2:Y:S02]  /*1820*/  LDG.E.64 R20, desc[UR4][R28.64] ;  /* 0x000000041c147981 */ /* 0x000ea4000c1e1b00 */
[----:B--2--5:R-:W-:Y:S01]  /*1830*/  DSETP.GE.AND P0, PT, R18, R20, PT ;  /* 0x000000141200722a */ /* 0x024fe20003f06000 */
[----:B------:R-:W-:-:S06]  /*1840*/  IMAD.WIDE R20, R27, 0x8, R12 ;  /* 0x000000081b147825 */ /* 0x000fcc00078e020c */
[----:B------:R-:W2:Y:S02]  /*1850*/  LDG.E.64 R20, desc[UR4][R20.64] ;  /* 0x0000000414147981 */ /* 0x000ea4000c1e1b00 */
[----:B--2---:R-:W-:-:S14]  /*1860*/  DSETP.LE.AND P1, PT, R18, R20, PT ;  /* 0x000000141200722a */ /* 0x004fdc0003f23000 */
[----:B------:R-:W-:Y:S05]  /*1870*/  @P0 BRA P1, `(.L_x_32) ;  /* 0x0000000400d80947 */ /* 0x000fea0000800000 */
[----:B------:R-:W-:-:S05]  /*1880*/  VIADD R26, R26, 0x1 ;  /* 0x000000011a1a7836 */ /* 0x000fca0000000000 */
[----:B------:R-:W-:-:S13]  /*1890*/  ISETP.GE.AND P0, PT, R26, R25, PT ;  /* 0x000000191a00720c */ /* 0x000fda0003f06270 */
[----:B------:R-:W-:Y:S05]  /*18a0*/  @!P0 BRA `(.L_x_33) ;  /* 0xfffffffc00d48947 */ /* 0x000fea000383ffff */
.L_x_30:
[----:B------:R-:W0:Y:S02]  /*18b0*/  LDCU UR6, c[0x0][0x3c0] ;  /* 0x00007800ff0677ac */ /* 0x000e240008000800 */
[----:B0-----:R-:W-:-:S05]  /*18c0*/  VIADD R23, R23, UR6 ;  /* 0x0000000617177c36 */ /* 0x001fca0008000000 */
[----:B------:R-:W-:-:S13]  /*18d0*/  ISETP.GE.AND P0, PT, R23, R0, PT ;  /* 0x000000001700720c */ /* 0x000fda0003f06270 */
[----:B------:R-:W-:Y:S05]  /*18e0*/  @!P0 BRA `(.L_x_34) ;  /* 0xfffffffc00848947 */ /* 0x000fea000383ffff */
[----:B------:R-:W-:Y:S01]  /*18f0*/  ISETP.NE.AND P0, PT, R5, RZ, PT ;  /* 0x000000ff0500720c */ /* 0x000fe20003f05270 */
[----:B------:R-:W-:-:S12]  /*1900*/  IMAD.MOV.U32 R22, RZ, RZ, RZ ;  /* 0x000000ffff167224 */ /* 0x000fd800078e00ff */
[----:B------:R-:W-:Y:S05]  /*1910*/  @!P0 BRA `(.L_x_35) ;  /* 0x00000004004c8947 */ /* 0x000fea0003800000 */
[----:B------:R-:W-:Y:S01]  /*1920*/  ISETP.GE.U32.AND P0, PT, R5, 0x10, PT ;  /* 0x000000100500780c */ /* 0x000fe20003f06070 */
[----:B------:R-:W-:Y:S02]  /*1930*/  IMAD.MOV.U32 R21, RZ, RZ, RZ ;  /* 0x000000ffff157224 */ /* 0x000fe400078e00ff */
[----:B------:R-:W-:-:S10]  /*1940*/  IMAD.MOV.U32 R22, RZ, RZ, RZ ;  /* 0x000000ffff167224 */ /* 0x000fd400078e00ff */
[----:B------:R-:W-:Y:S05]  /*1950*/  @!P0 BRA `(.L_x_36) ;  /* 0x0000000000888947 */ /* 0x000fea0003800000 */
[----:B------:R-:W-:Y:S01]  /*1960*/  BSSY.RECONVERGENT B1, `(.L_x_37) ;  /* 0x0000020000017945 */ /* 0x000fe20003800200 */
[----:B------:R-:W-:Y:S02]  /*1970*/  IMAD.MOV.U32 R21, RZ, RZ, RZ ;  /* 0x000000ffff157224 */ /* 0x000fe400078e00ff */
[----:B------:R-:W-:-:S07]  /*1980*/  IMAD.MOV.U32 R22, RZ, RZ, RZ ;  /* 0x000000ffff167224 */ /* 0x000fce00078e00ff */
.L_x_38:
[----:B------:R-:W-:-:S05]  /*1990*/  IMAD.WIDE.U32 R18, R21, 0x4, R14 ;  /* 0x0000000415127825 */ /* 0x000fca00078e000e */
[----:B------:R-:W2:Y:S04]  /*19a0*/  LDG.E R23, desc[UR4][R18.64] ;  /* 0x0000000412177981 */ /* 0x000ea8000c1e1900 */
[----:B------:R-:W2:Y:S04]  /*19b0*/  LDG.E R20, desc[UR4][R18.64+0x4] ;  /* 0x0000040412147981 */ /* 0x000ea8000c1e1900 */
[----:B------:R-:W3:Y:S04]  /*19c0*/  LDG.E R25, desc[UR4][R18.64+0x8] ;  /* 0x0000080412197981 */ /* 0x000ee8000c1e1900 */
[----:B------:R-:W3:Y:S04]  /*19d0*/  LDG.E R24, desc[UR4][R18.64+0xc] ;  /* 0x00000c0412187981 */ /* 0x000ee8000c1e1900 */
[----:B------:R-:W4:Y:S04]  /*19e0*/  LDG.E R27, desc[UR4][R18.64+0x20] ;  /* 0x00002004121b7981 */ /* 0x000f28000c1e1900 */
[----:B------:R-:W5:Y:S01]  /*19f0*/  LDG.E R26, desc[UR4][R18.64+0x34] ;  /* 0x00003404121a7981 */ /* 0x000f62000c1e1900 */
[----:B--2---:R-:W-:-:S03]  /*1a00*/  IADD3 R20, PT, PT, R20, R23, R22 ;  /* 0x0000001714147210 */ /* 0x004fc60007ffe016 */
[----:B------:R-:W2:Y:S04]  /*1a10*/  LDG.E R23, desc[UR4][R18.64+0x10] ;  /* 0x0000100412177981 */ /* 0x000ea8000c1e1900 */
[----:B------:R-:W2:Y:S01]  /*1a20*/  LDG.E R22, desc[UR4][R18.64+0x14] ;  /* 0x0000140412167981 */ /* 0x000ea2000c1e1900 */
[----:B---3--:R-:W-:-:S03]  /*1a30*/  IADD3 R20, PT, PT, R24, R25, R20 ;  /* 0x0000001918147210 */ /* 0x008fc60007ffe014 */
[----:B------:R-:W3:Y:S04]  /*1a40*/  LDG.E R25, desc[UR4][R18.64+0x18] ;  /* 0x0000180412197981 */ /* 0x000ee8000c1e1900 */
[----:B------:R-:W3:Y:S01]  /*1a50*/  LDG.E R24, desc[UR4][R18.64+0x1c] ;  /* 0x00001c0412187981 */ /* 0x000ee2000c1e1900 */
[----:B--2---:R-:W-:-:S03]  /*1a60*/  IADD3 R20, PT, PT, R22, R23, R20 ;  /* 0x0000001716147210 */ /* 0x004fc60007ffe014 */
[----:B------:R-:W4:Y:S04]  /*1a70*/  LDG.E R22, desc[UR4][R18.64+0x24] ;  /* 0x0000240412167981 */ /* 0x000f28000c1e1900 */
[----:B------:R-:W2:Y:S01]  /*1a80*/  LDG.E R23, desc[UR4][R18.64+0x28] ;  /* 0x0000280412177981 */ /* 0x000ea2000c1e1900 */
[----:B---3--:R-:W-:-:S03]  /*1a90*/  IADD3 R24, PT, PT, R24, R25, R20 ;  /* 0x0000001918187210 */ /* 0x008fc60007ffe014 */
[----:B------:R-:W2:Y:S04]  /*1aa0*/  LDG.E R20, desc[UR4][R18.64+0x2c] ;  /* 0x00002c0412147981 */ /* 0x000ea8000c1e1900 */
[----:B------:R-:W5:Y:S01]  /*1ab0*/  LDG.E R25, desc[UR4][R18.64+0x30] ;  /* 0x0000300412197981 */ /* 0x000f62000c1e1900 */
[----:B------:R-:W-:Y:S01]  /*1ac0*/  VIADD R21, R21, 0x10 ;  /* 0x0000001015157836 */ /* 0x000fe20000000000 */
[----:B----4-:R-:W-:Y:S02]  /*1ad0*/  IADD3 R24, PT, PT, R22, R27, R24 ;  /* 0x0000001b16187210 */ /* 0x010fe40007ffe018 */
[----:B------:R-:W3:Y:S04]  /*1ae0*/  LDG.E R22, desc[UR4][R18.64+0x38] ;  /* 0x0000380412167981 */ /* 0x000ee8000c1e1900 */
[----:B------:R-:W3:Y:S01]  /*1af0*/  LDG.E R27, desc[UR4][R18.64+0x3c] ;  /* 0x00003c04121b7981 */ /* 0x000ee2000c1e1900 */
[----:B--2---:R-:W-:-:S02]  /*1b00*/  IADD3 R20, PT, PT, R20, R23, R24 ;  /* 0x0000001714147210 */ /* 0x004fc40007ffe018 */
[----:B------:R-:W-:-:S04]  /*1b10*/  LOP3.LUT R24, R5, 0x7ffffff0, RZ, 0xc0, !PT ;  /* 0x7ffffff005187812 */ /* 0x000fc800078ec0ff */
[----:B------:R-:W-:Y:S02]  /*1b20*/  ISETP.NE.AND P0, PT, R21, R24, PT ;  /* 0x000000181500720c */ /* 0x000fe40003f05270 */
[----:B-----5:R-:W-:-:S04]  /*1b30*/  IADD3 R25, PT, PT, R26, R25, R20 ;  /* 0x000000191a197210 */ /* 0x020fc80007ffe014 */
[----:B---3--:R-:W-:-:S07]  /*1b40*/  IADD3 R22, PT, PT, R27, R22, R25 ;  /* 0x000000161b167210 */ /* 0x008fce0007ffe019 */
[----:B------:R-:W-:Y:S05]  /*1b50*/  @P0 BRA `(.L_x_38) ;  /* 0xfffffffc008c0947 */ /* 0x000fea000383ffff */
[----:B------:R-:W-:Y:S05]  /*1b60*/  BSYNC.RECONVERGENT B1 ;  /* 0x0000000000017941 */ /* 0x000fea0003800200 */
.L_x_37:
[----:B------:R-:W-:-:S07]  /*1b70*/  IMAD.MOV.U32 R21, RZ, RZ, R24 ;  /* 0x000000ffff157224 */ /* 0x000fce00078e0018 */
.L_x_36:
[----:B------:R-:W-:-:S13]  /*1b80*/  LOP3.LUT P0, RZ, R5, 0xf, RZ, 0xc0, !PT ;  /* 0x0000000f05ff7812 */ /* 0x000fda000780c0ff */
        /* <DEDUP_REMOVED lines=11> */
[----:B------:R-:W4:Y:S01]  /*1c40*/  LDG.E R26, desc[UR4][R18.64+0x1c] ;  /* 0x00001c04121a7981 */ /* 0x000f22000c1e1900 */
[----:B--2---:R-:W-:-:S03]  /*1c50*/  IADD3 R9, PT, PT, R20, R9, R22 ;  /* 0x0000000914097210 */ /* 0x004fc60007ffe016 */
[----:B------:R-:W2:Y:S04]  /*1c60*/  LDG.E R20, desc[UR4][R18.64+0x10] ;  /* 0x0000100412147981 */ /* 0x000ea8000c1e1900 */
[----:B------:R-:W2:Y:S01]  /*1c70*/  LDG.E R22, desc[UR4][R18.64+0x14] ;  /* 0x0000140412167981 */ /* 0x000ea2000c1e1900 */
[----:B---3--:R-:W-:Y:S01]  /*1c80*/  IADD3 R9, PT, PT, R23, R24, R9 ;  /* 0x0000001817097210 */ /* 0x008fe20007ffe009 */
[----:B------:R-:W-:-:S03]  /*1c90*/  VIADD R21, R21, 0x8 ;  /* 0x0000000815157836 */ /* 0x000fc60000000000 */
[----:B--2---:R-:W-:-:S04]  /*1ca0*/  IADD3 R22, PT, PT, R22, R20, R9 ;  /* 0x0000001416167210 */ /* 0x004fc80007ffe009 */
[----:B----4-:R-:W-:-:S07]  /*1cb0*/  IADD3 R22, PT, PT, R26, R25, R22 ;  /* 0x000000191a167210 */ /* 0x010fce0007ffe016 */
.L_x_39:
        /* <DEDUP_REMOVED lines=14> */
.L_x_40:
        /* <DEDUP_REMOVED lines=11> */
.L_x_35:
[----:B------:R-:W2:Y:S01]  /*1e50*/  LDG.E R8, desc[UR4][R16.64] ;  /* 0x0000000410087981 */ /* 0x000ea2000c1e1900 */
[----:B------:R-:W-:Y:S01]  /*1e60*/  BSSY.RECONVERGENT B1, `(.L_x_41) ;  /* 0x000000f000017945 */ /* 0x000fe20003800200 */
[----:B--2---:R-:W-:-:S13]  /*1e70*/  ISETP.GE.AND P0, PT, R8, 0x1, PT ;  /* 0x000000010800780c */ /* 0x004fda0003f06270 */
[----:B------:R-:W-:Y:S05]  /*1e80*/  @!P0 BRA `(.L_x_42) ;  /* 0x0000000000308947 */ /* 0x000fea0003800000 */
[----:B------:R-:W-:-:S07]  /*1e90*/  IMAD.MOV.U32 R23, RZ, RZ, RZ ;  /* 0x000000ffff177224 */ /* 0x000fce00078e00ff */
.L_x_43:
        /* <DEDUP_REMOVED lines=11> */
.L_x_42:
[----:B------:R-:W-:Y:S05]  /*1f50*/  BSYNC.RECONVERGENT B1 ;  /* 0x0000000000017941 */ /* 0x000fea0003800200 */
.L_x_41:
[----:B------:R-:W0:Y:S01]  /*1f60*/  LDCU.64 UR6, c[0x0][0x3b8] ;  /* 0x00007700ff0677ac */ /* 0x000e220008000a00 */
[----:B------:R-:W-:Y:S02]  /*1f70*/  IMAD.IADD R9, R2, 0x1, R5 ;  /* 0x0000000102097824 */ /* 0x000fe400078e0205 */
[----:B------:R-:W-:-:S03]  /*1f80*/  IMAD.MOV.U32 R16, RZ, RZ, 0x1 ;  /* 0x00000001ff107424 */ /* 0x000fc600078e00ff */
[----:B0-----:R-:W-:-:S04]  /*1f90*/  IADD3 R8, P0, PT, R9, UR6, RZ ;  /* 0x0000000609087c10 */ /* 0x001fc8000ff1e0ff */
[----:B------:R-:W-:-:S05]  /*1fa0*/  LEA.HI.X.SX32 R9, R9, UR7, 0x1, P0 ;  /* 0x0000000709097c11 */ /* 0x000fca00080f0eff */
[----:B------:R1:W-:Y:S01]  /*1fb0*/  STG.E.U8 desc[UR4][R8.64], R16 ;  /* 0x0000001008007986 */ /* 0x0003e2000c101104 */
[----:B------:R-:W-:Y:S05]  /*1fc0*/  BRA `(.L_x_29) ;  /* 0x0000000000187947 */ /* 0x000fea0003800000 */
.L_x_31:
[----:B------:R0:W5:Y:S02]  /*1fd0*/  LDG.E R25, desc[UR4][R16.64] ;  /* 0x0000000410197981 */ /* 0x000164000c1e1900 */
.L_x_32:
[----:B------:R-:W1:Y:S01]  /*1fe0*/  LDCU UR6, c[0x0][0x3c0] ;  /* 0x00007800ff0677ac */ /* 0x000e620008000800 */
[----:B------:R-:W-:Y:S02]  /*1ff0*/  VIADD R22, R22, 0x1 ;  /* 0x0000000116167836 */ /* 0x000fe40000000000 */
[----:B-----5:R-:W-:-:S03]  /*2000*/  IMAD.IADD R24, R25, 0x1, R24 ;  /* 0x0000000119187824 */ /* 0x020fc600078e0218 */
[----:B-1----:R-:W-:-:S13]  /*2010*/  ISETP.NE.AND P0, PT, R22, UR6, PT ;  /* 0x0000000616007c0c */ /* 0x002fda000bf05270 */
[----:B------:R-:W-:Y:S05]  /*2020*/  @P0 BRA `(.L_x_44) ;  /* 0xfffffff400c80947 */ /* 0x000fea000383ffff */
.L_x_29:
[----:B------:R-:W-:Y:S05]  /*2030*/  BSYNC.RECONVERGENT B0 ;  /* 0x0000000000007941 */ /* 0x000fea0003800200 */
.L_x_26:
[----:B------:R-:W-:Y:S05]  /*2040*/  WARPSYNC.ALL ;  /* 0x0000000000007948 */ /* 0x000fea0003800000 */
[----:B------:R-:W2:Y:S01]  /*2050*/  LDCU UR6, c[0x0][0x3c0] ;  /* 0x00007800ff0677ac */ /* 0x000ea20008000800 */
[----:B------:R-:W-:-:S05]  /*2060*/  VIADD R5, R5, 0x1 ;  /* 0x0000000105057836 */ /* 0x000fca0000000000 */
[----:B--2---:R-:W-:-:S13]  /*2070*/  ISETP.NE.AND P0, PT, R5, UR6, PT ;  /* 0x0000000605007c0c */ /* 0x004fda000bf05270 */
[----:B------:R-:W-:Y:S05]  /*2080*/  @!P0 EXIT ;  /* 0x000000000000894d */ /* 0x000fea0003800000 */
[----:B------:R-:W-:Y:S02]  /*2090*/  VIADD R7, R7, 0x1 ;  /* 0x0000000107077836 */ /* 0x000fe40000000000 */
[----:B------:R-:W-:Y:S01]  /*20a0*/  VIADD R6, R6, 0x1 ;  /* 0x0000000106067836 */ /* 0x000fe20000000000 */
[----:B------:R-:W-:Y:S06]  /*20b0*/  BRA `(.L_x_45) ;  /* 0xffffffec00d47947 */ /* 0x000fec000383ffff */
.L_x_46:
[----:B------:R-:W-:-:S00]  /*20c0*/  BRA `(.L_x_46) ;  /* 0xfffffffc00fc7947 */ /* 0x000fc0000383ffff */
[----:B------:R-:W-:-:S00]  /*20d0*/  NOP ;  /* 0x0000000000007918 */ /* 0x000fc00000000000 */
        /* <DEDUP_REMOVED lines=10> */
.L_x_94:


//--------------------- .text.removeUselessHelper --------------------------
	.section	.text.removeUselessHelper,"ax",@progbits
	.align	128
        .global         removeUselessHelper
        .type           removeUselessHelper,@function
        .size           removeUselessHelper,(.L_x_95 - removeUselessHelper)
        .other          removeUselessHelper,@"STO_CUDA_ENTRY STV_DEFAULT"
removeUselessHelper:
.text.removeUselessHelper:
        /* <DEDUP_REMOVED lines=37> */
.L_x_66:
[----:B------:R-:W-:Y:S02]  /*0250*/  ISETP.NE.AND P0, PT, R5, RZ, PT ;  /* 0x000000ff0500720c */ /* 0x000fe40003f05270 */
[----:B------:R-:W-:Y:S02]  /*0260*/  CS2R R8, SRZ ;  /* 0x0000000000087805 */ /* 0x000fe4000001ff00 */
[----:B0-----:R-:W-:Y:S02]  /*0270*/  LOP3.LUT R6, R0, 0x7, RZ, 0xc0, !PT ;  /* 0x0000000700067812 */ /* 0x001fe400078ec0ff */
[----:B------:R-:W-:-:S03]  /*0280*/  LOP3.LUT R20, R4, 0xf, RZ, 0xc0, !PT ;  /* 0x0000000f04147812 */ /* 0x000fc600078ec0ff */
[----:B------:R-:W-:Y:S02]  /*0290*/  VIADD R22, R6, 0xffffffff ;  /* 0xffffffff06167836 */ /* 0x000fe40000000000 */
[----:B------:R-:W-:Y:S02]  /*02a0*/  VIADD R23, R20, 0xffffffff ;  /* 0xffffffff14177836 */ /* 0x000fe40000000000 */
[----:B------:R-:W-:Y:S05]  /*02b0*/  @!P0 BRA `(.L_x_48) ;  /* 0x0000000400388947 */ /* 0x000fea0003800000 */
[C---:B------:R-:W-:Y:S01]  /*02c0*/  ISETP.GE.U32.AND P0, PT, R5.reuse, 0x10, PT ;  /* 0x000000100500780c */ /* 0x040fe20003f06070 */
[----:B------:R-:W-:Y:S01]  /*02d0*/  IMAD.MOV.U32 R7, RZ, RZ, RZ ;  /* 0x000000ffff077224 */ /* 0x000fe200078e00ff */
[----:B------:R-:W-:Y:S01]  /*02e0*/  LOP3.LUT P1, RZ, R5, 0xf, RZ, 0xc0, !PT ;  /* 0x0000000f05ff7812 */ /* 0x000fe2000782c0ff */
[----:B------:R-:W-:-:S10]  /*02f0*/  IMAD.MOV.U32 R8, RZ, RZ, RZ ;  /* 0x000000ffff087224 */ /* 0x000fd400078e00ff */
[----:B------:R-:W-:Y:S05]  /*0300*/  @!P0 BRA `(.L_x_49) ;  /* 0x0000000000788947 */ /* 0x000fea0003800000 */
[----:B------:R-:W-:Y:S02]  /*0310*/  LOP3.LUT R7, R5, 0x7ffffff0, RZ, 0xc0, !PT ;  /* 0x7ffffff005077812 */ /* 0x000fe400078ec0ff */
[----:B------:R-:W-:-:S07]  /*0320*/  CS2R R8, SRZ ;  /* 0x0000000000087805 */ /* 0x000fce000001ff00 */
.L_x_50:
        /* <DEDUP_REMOVED lines=28> */
.L_x_49:
        /* <DEDUP_REMOVED lines=18> */
.L_x_52:
        /* <DEDUP_REMOVED lines=13> */
.L_x_53:
        /* <DEDUP_REMOVED lines=11> */
.L_x_51:
[----:B------:R-:W-:-:S07]  /*0790*/  SHF.R.S32.HI R9, RZ, 0x1f, R8 ;  /* 0x0000001fff097819 */ /* 0x000fce0000011408 */
.L_x_48:
[C---:B------:R-:W-:Y:S01]  /*07a0*/  IMAD.SHL.U32 R7, R8.reuse, 0x4, RZ ;  /* 0x0000000408077824 */ /* 0x040fe200078e00ff */
[----:B------:R-:W-:-:S04]  /*07b0*/  SHF.L.U64.HI R9, R8, 0x2, R9 ;  /* 0x0000000208097819 */ /* 0x000fc80000010209 */
[----:B------:R-:W-:-:S05]  /*07c0*/  IADD3 R2, P0, PT, R12, R7, RZ ;  /* 0x000000070c027210 */ /* 0x000fca0007f1e0ff */
[----:B------:R-:W-:-:S05]  /*07d0*/  IMAD.X R3, R13, 0x1, R9, P0 ;  /* 0x000000010d037824 */ /* 0x000fca00000e0609 */
[----:B------:R-:W2:Y:S01]  /*07e0*/  LDG.E R2, desc[UR4][R2.64] ;  /* 0x0000000402027981 */ /* 0x000ea2000c1e1900 */
[----:B------:R-:W-:Y:S04]  /*07f0*/  BSSY.RECONVERGENT B1, `(.L_x_54) ;  /* 0x0000074000017945 */ /* 0x000fe80003800200 */
[----:B------:R-:W-:Y:S01]  /*0800*/  BSSY.RELIABLE B0, `(.L_x_55) ;  /* 0x0000009000007945 */ /* 0x000fe20003800100 */
[----:B--2---:R-:W-:-:S13]  /*0810*/  FSETP.NEU.AND P0, PT, R2, RZ, PT ;  /* 0x000000ff0200720b */ /* 0x004fda0003f0d000 */
[----:B------:R-:W-:Y:S05]  /*0820*/  @P0 BRA `(.L_x_56) ;  /* 0x0000000000180947 */ /* 0x000fea0003800000 */
[----:B------:R-:W-:-:S05]  /*0830*/  IADD3 R2, P0, PT, R14, R7, RZ ;  /* 0x000000070e027210 */ /* 0x000fca0007f1e0ff */
[----:B------:R-:W-:-:S05]  /*0840*/  IMAD.X R3, R15, 0x1, R9, P0 ;  /* 0x000000010f037824 */ /* 0x000fca00000e0609 */
[----:B------:R-:W2:Y:S02]  /*0850*/  LDG.E R2, desc[UR4][R2.64] ;  /* 0x0000000402027981 */ /* 0x000ea4000c1e1900 */
[----:B--2---:R-:W-:-:S13]  /*0860*/  FSETP.NEU.AND P0, PT, R2, 1, PT ;  /* 0x3f8000000200780b */ /* 0x004fda0003f0d000 */
[----:B------:R-:W-:Y:S05]  /*0870*/  @!P0 BREAK.RELIABLE B0 ;  /* 0x0000000000008942 */ /* 0x000fea0003800100 */
[----:B------:R-:W-:Y:S05]  /*0880*/  @!P0 BRA `(.L_x_57) ;  /* 0x0000000400a88947 */ /* 0x000fea0003800000 */
.L_x_56:
[----:B------:R-:W-:Y:S05]  /*0890*/  BSYNC.RELIABLE B0 ;  /* 0x0000000000007941 */ /* 0x000fea0003800100 */
.L_x_55:
[----:B------:R-:W-:Y:S01]  /*08a0*/  ISETP.NE.AND P0, PT, R5, RZ, PT ;  /* 0x000000ff0500720c */ /* 0x000fe20003f05270 */
[----:B------:R-:W-:-:S12]  /*08b0*/  IMAD.MOV.U32 R8, RZ, RZ, RZ ;  /* 0x000000ffff087224 */ /* 0x000fd800078e00ff */
[----:B------:R-:W-:Y:S05]  /*08c0*/  @!P0 BRA `(.L_x_58) ;  /* 0x00000004003c8947 */ /* 0x000fea0003800000 */
[C---:B------:R-:W-:Y:S01]  /*08d0*/  ISETP.GE.U32.AND P0, PT, R5.reuse, 0x10, PT ;  /* 0x000000100500780c */ /* 0x040fe20003f06070 */
[----:B------:R-:W-:Y:S01]  /*08e0*/  IMAD.MOV.U32 R7, RZ, RZ, RZ ;  /* 0x000000ffff077224 */ /* 0x000fe200078e00ff */
[----:B------:R-:W-:Y:S01]  /*08f0*/  LOP3.LUT P1, RZ, R5, 0xf, RZ, 0xc0, !PT ;  /* 0x0000000f05ff7812 */ /* 0x000fe2000782c0ff */
[----:B------:R-:W-:-:S10]  /*0900*/  IMAD.MOV.U32 R8, RZ, RZ, RZ ;  /* 0x000000ffff087224 */ /* 0x000fd400078e00ff */
[----:B------:R-:W-:Y:S05]  /*0910*/  @!P0 BRA `(.L_x_59) ;  /* 0x0000000000808947 */ /* 0x000fea0003800000 */
[----:B------:R-:W-:Y:S01]  /*0920*/  BSSY.RECONVERGENT B2, `(.L_x_59) ;  /* 0x000001f000027945 */ /* 0x000fe20003800200 */
[----:B------:R-:W-:Y:S02]  /*0930*/  LOP3.LUT R7, R5, 0x7ffffff0, RZ, 0xc0, !PT ;  /* 0x7ffffff005077812 */ /* 0x000fe400078ec0ff */
[----:B------:R-:W-:-:S07]  /*0940*/  CS2R R8, SRZ ;  /* 0x0000000000087805 */ /* 0x000fce000001ff00 */
.L_x_60:
        /* <DEDUP_REMOVED lines=29> */
.L_x_59:
        /* <DEDUP_REMOVED lines=18> */
.L_x_61:
        /* <DEDUP_REMOVED lines=13> */
.L_x_62:
        /* <DEDUP_REMOVED lines=11> */
.L_x_58:
[----:B------:R-:W-:-:S05]  /*0dc0*/  IMAD.WIDE.U32 R2, R5, 0x4, R16 ;  /* 0x0000000405027825 */ /* 0x000fca00078e0010 */
[----:B------:R-:W2:Y:S01]  /*0dd0*/  LDG.E R6, desc[UR4][R2.64] ;  /* 0x0000000402067981 */ /* 0x000ea2000c1e1900 */
[----:B------:R-:W-:Y:S01]  /*0de0*/  BSSY.RECONVERGENT B2, `(.L_x_63) ;  /* 0x000000e000027945 */ /* 0x000fe20003800200 */
[----:B--2---:R-:W-:-:S13]  /*0df0*/  ISETP.GE.AND P0, PT, R6, 0x1, PT ;  /* 0x000000010600780c */ /* 0x004fda0003f06270 */
[----:B------:R-:W-:Y:S05]  /*0e00*/  @!P0 BRA `(.L_x_64) ;  /* 0x00000000002c8947 */ /* 0x000fea0003800000 */
[----:B------:R-:W-:-:S07]  /*0e10*/  IMAD.MOV.U32 R9, RZ, RZ, RZ ;  /* 0x000000ffff097224 */ /* 0x000fce00078e00ff */
.L_x_65:
[----:B------:R-:W-:Y:S02]  /*0e20*/  IMAD.IADD R11, R9, 0x1, R8 ;  /* 0x00000001090b7824 */ /* 0x000fe400078e0208 */
[----:B------:R-:W-:Y:S02]  /*0e30*/  IMAD.MOV.U32 R19, RZ, RZ, 0x3f800000 ;  /* 0x3f800000ff137424 */ /* 0x000fe400078e00ff */
[----:B------:R-:W-:-:S04]  /*0e40*/  IMAD.WIDE R6, R11, 0x4, R12 ;  /* 0x000000040b067825 */ /* 0x000fc800078e020c */
[----:B------:R-:W-:Y:S01]  /*0e50*/  IMAD.WIDE R10, R11, 0x4, R14 ;  /* 0x000000040b0a7825 */ /* 0x000fe200078e020e */
[----:B------:R0:W-:Y:S04]  /*0e60*/  STG.E desc[UR4][R6.64], RZ ;  /* 0x000000ff06007986 */ /* 0x0001e8000c101904 */
[----:B------:R0:W-:Y:S04]  /*0e70*/  STG.E desc[UR4][R10.64], R19 ;  /* 0x000000130a007986 */ /* 0x0001e8000c101904 */
[----:B------:R-:W2:Y:S01]  /*0e80*/  LDG.E R18, desc[UR4][R2.64] ;  /* 0x0000000402127981 */ /* 0x000ea2000c1e1900 */
[----:B------:R-:W-:-:S05]  /*0e90*/  VIADD R9, R9, 0x1 ;  /* 0x0000000109097836 */ /* 0x000fca0000000000 */
[----:B--2---:R-:W-:-:S13]  /*0ea0*/  ISETP.GE.AND P0, PT, R9, R18, PT ;  /* 0x000000120900720c */ /* 0x004fda0003f06270 */
[----:B0-----:R-:W-:Y:S05]  /*0eb0*/  @!P0 BRA `(.L_x_65) ;  /* 0xfffffffc00d88947 */ /* 0x001fea000383ffff */
.L_x_64:
[----:B------:R-:W-:Y:S05]  /*0ec0*/  BSYNC.RECONVERGENT B2 ;  /* 0x0000000000027941 */ /* 0x000fea0003800200 */
.L_x_63:
[----:B------:R-:W0:Y:S01]  /*0ed0*/  LDCU.64 UR6, c[0x0][0x3b8] ;  /* 0x00007700ff0677ac */ /* 0x000e220008000a00 */
[----:B------:R-:W-:Y:S02]  /*0ee0*/  IMAD.IADD R3, R24, 0x1, R5 ;  /* 0x0000000118037824 */ /* 0x000fe400078e0205 */
[----:B------:R-:W-:-:S03]  /*0ef0*/  IMAD.MOV.U32 R6, RZ, RZ, 0x1 ;  /* 0x00000001ff067424 */ /* 0x000fc600078e00ff */
[----:B0-----:R-:W-:-:S04]  /*0f00*/  IADD3 R2, P0, PT, R3, UR6, RZ ;  /* 0x0000000603027c10 */ /* 0x001fc8000ff1e0ff */
[----:B------:R-:W-:-:S05]  /*0f10*/  LEA.HI.X.SX32 R3, R3, UR7, 0x1, P0 ;  /* 0x0000000703037c11 */ /* 0x000fca00080f0eff */
[----:B------:R0:W-:Y:S04]  /*0f20*/  STG.E.U8 desc[UR4][R2.64], R6 ;  /* 0x0000000602007986 */ /* 0x0001e8000c101104 */
.L_x_57:
[----:B------:R-:W-:Y:S05]  /*0f30*/  BSYNC.RECONVERGENT B1 ;  /* 0x0000000000017941 */ /* 0x000fea0003800200 */
.L_x_54:
        /* <DEDUP_REMOVED lines=8> */
.L_x_47:
[----:B------:R-:W-:Y:S01]  /*0fc0*/  IMAD R8, R8, R11, RZ ;  /* 0x0000000b08087224 */ /* 0x000fe200078e02ff */
[----:B------:R-:W-:Y:S01]  /*0fd0*/  PRMT R6, RZ, 0x7610, R6 ;  /* 0x00007610ff067816 */ /* 0x000fe20000000006 */
[----:B------:R-:W-:Y:S01]  /*0fe0*/  IMAD.MOV.U32 R7, RZ, RZ, RZ ;  /* 0x000000ffff077224 */ /* 0x000fe200078e00ff */
[----:B------:R-:W-:-:S07]  /*0ff0*/  PRMT R5, RZ, 0x7610, R5 ;  /* 0x00007610ff057816 */ /* 0x000fce0000000005 */
.L_x_92:
[----:B------:R-:W-:Y:S02]  /*1000*/  ISETP.NE.AND P0, PT, R7, RZ, PT ;  /* 0x000000ff0700720c */ /* 0x000fe40003f05270 */
[----:B-1----:R-:W-:Y:S02]  /*1010*/  CS2R R2, SRZ ;  /* 0x0000000000027805 */ /* 0x002fe4000001ff00 */
[----:B------:R-:W-:Y:S02]  /*1020*/  LOP3.LUT R4, R6, 0x7, RZ, 0xc0, !PT ;  /* 0x0000000706047812 */ /* 0x000fe400078ec0ff */
[----:B------:R-:W-:-:S07]  /*1030*/  LOP3.LUT R9, R5, 0xf, RZ, 0xc0, !PT ;  /* 0x0000000f05097812 */ /* 0x000fce00078ec0ff */
[----:B0-----:R-:W-:Y:S05]  /*1040*/  @!P0 BRA `(.L_x_67) ;  /* 0x0000000400688947 */ /* 0x001fea0003800000 */
[C---:B------:R-:W-:Y:S01]  /*1050*/  ISETP.GE.U32.AND P1, PT, R7.reuse, 0x10, PT ;  /* 0x000000100700780c */ /* 0x040fe20003f26070 */
[----:B------:R-:W-:Y:S01]  /*1060*/  IMAD.MOV.U32 R11, RZ, RZ, RZ ;  /* 0x000000ffff0b7224 */ /* 0x000fe200078e00ff */
[----:B------:R-:W-:Y:S01]  /*1070*/  LOP3.LUT P0, RZ, R7, 0xf, RZ, 0xc0, !PT ;  /* 0x0000000f07ff7812 */ /* 0x000fe2000780c0ff */
[----:B------:R-:W-:-:S10]  /*1080*/  IMAD.MOV.U32 R0, RZ, RZ, RZ ;  /* 0x000000ffff007224 */ /* 0x000fd400078e00ff */
        /* <DEDUP_REMOVED lines=9> */
.L_x_69:
[----:B------:R-:W-:Y:S02]  /*1120*/  IMAD.MOV.U32 R2, RZ, RZ, R21 ;  /* 0x000000ffff027224 */ /* 0x000fe400078e0015 */
[----:B------:R-:W-:-:S05]  /*1130*/  IMAD.MOV.U32 R3, RZ, RZ, R22 ;  /* 0x000000ffff037224 */ /* 0x000fca00078e0016 */
[----:B------:R-:W2:Y:S04]  /*1140*/  LDG.E R19, desc[UR4][R2.64+-0x20] ;  /* 0xffffe00402137981 */ /* 0x000ea8000c1e1900 */
[----:B------:R-:W2:Y:S04]  /*1150*/  LDG.E R20, desc[UR4][R2.64+-0x1c] ;  /* 0xffffe40402147981 */ /* 0x000ea8000c1e1900 */
[----:B------:R-:W3:Y:S04]  /*1160*/  LDG.E R22, desc[UR4][R2.64+-0x18] ;  /* 0xffffe80402167981 */ /* 0x000ee8000c1e1900 */
[----:B------:R-:W3:Y:S04]  /*1170*/  LDG.E R21, desc[UR4][R2.64+-0x14] ;  /* 0xffffec0402157981 */ /* 0x000ee8000c1e1900 */
[----:B------:R-:W4:Y:S04]  /*1180*/  LDG.E R23, desc[UR4][R2.64+-0xc] ;  /* 0xfffff40402177981 */ /* 0x000f28000c1e1900 */
        /* <DEDUP_REMOVED lines=11> */
[----:B------:R-:W3:Y:S04]  /*1240*/  LDG.E R22, desc[UR4][R2.64+0xc] ;  /* 0x00000c0402167981 */ /* 0x000ee8000c1e1900 */
[----:B------:R-:W4:Y:S01]  /*1250*/  LDG.E R25, desc[UR4][R2.64+0x14] ;  /* 0x0000140402197981 */ /* 0x000f22000c1e1900 */
        /* <DEDUP_REMOVED lines=11> */
.L_x_68:
        /* <DEDUP_REMOVED lines=19> */
.L_x_71:
        /* <DEDUP_REMOVED lines=14> */
.L_x_72:
        /* <DEDUP_REMOVED lines=11> */
.L_x_70:
[--C-:B------:R-:W-:Y:S01]  /*15d0*/  SHF.R.S32.HI R3, RZ, 0x1f, R0.reuse ;  /* 0x0000001fff037819 */ /* 0x100fe20000011400 */
[----:B------:R-:W-:-:S07]  /*15e0*/  IMAD.MOV.U32 R2, RZ, RZ, R0 ;  /* 0x000000ffff027224 */ /* 0x000fce00078e0000 */
.L_x_67:
        /* <DEDUP_REMOVED lines=15> */
.L_x_75:
[----:B------:R-:W-:Y:S05]  /*16e0*/  BSYNC.RELIABLE B1 ;  /* 0x0000000000017941 */ /* 0x000fea0003800100 */
.L_x_74:
[----:B------:R-:W-:Y:S02]  /*16f0*/  IMAD.MOV.U32 R3, RZ, RZ, RZ ;  /* 0x000000ffff037224 */ /* 0x000fe400078e00ff */
[----:B------:R-:W-:-:S07]  /*1700*/  IMAD.WIDE.U32 R18, R7, 0x4, R16 ;  /* 0x0000000407127825 */ /* 0x000fce00078e0010 */
.L_x_81:
[C---:B------:R-:W-:Y:S02]  /*1710*/  ISETP.GE.AND P0, PT, R3.reuse, R10, PT ;  /* 0x0000000a0300720c */ /* 0x040fe40003f06270 */
[----:B------:R-:W-:-:S13]  /*1720*/  ISETP.LT.AND P1, PT, R3, R8, PT ;  /* 0x000000080300720c */ /* 0x000fda0003f21270 */
[----:B------:R-:W-:Y:S05]  /*1730*/  @P0 BRA P1, `(.L_x_77) ;  /* 0x0000000000600947 */ /* 0x000fea0000800000 */
[----:B------:R-:W-:Y:S02]  /*1740*/  IMAD.MOV.U32 R2, RZ, RZ, RZ ;  /* 0x000000ffff027224 */ /* 0x000fe400078e00ff */
[----:B------:R-:W-:-:S07]  /*1750*/  IMAD.MOV.U32 R0, RZ, RZ, RZ ;  /* 0x000000ffff007224 */ /* 0x000fce00078e00ff */
.L_x_91:
[----:B------:R-:W-:-:S13]  /*1760*/  ISETP.NE.AND P0, PT, R2, R7, PT ;  /* 0x000000070200720c */ /* 0x000fda0003f05270 */
[----:B0-----:R-:W-:Y:S05]  /*1770*/  @!P0 BRA `(.L_x_78) ;  /* 0x0000000800148947 */ /* 0x001fea0003800000 */
[C---:B------:R-:W-:Y:S01]  /*1780*/  IMAD.WIDE.U32 R20, R2.reuse, 0x4, R16 ;  /* 0x0000000402147825 */ /* 0x040fe200078e0010 */
[----:B------:R-:W0:Y:S04]  /*1790*/  LDC.64 R22, c[0x0][0x3c8] ;  /* 0x0000f200ff167b82 */ /* 0x000e280000000a00 */
[----:B------:R-:W2:Y:S01]  /*17a0*/  LDG.E R25, desc[UR4][R20.64] ;  /* 0x0000000414197981 */ /* 0x000ea2000c1e1900 */
[----:B------:R-:W-:-:S04]  /*17b0*/  IMAD.IADD R11, R2, 0x1, R3 ;  /* 0x00000001020b7824 */ /* 0x000fc800078e0203 */
[----:B0-----:R-:W-:Y:S01]  /*17c0*/  IMAD.WIDE.U32 R22, R11, 0x4, R22 ;  /* 0x000000040b167825 */ /* 0x001fe200078e0016 */
[----:B--2---:R-:W-:-:S13]  /*17d0*/  ISETP.GE.AND P0, PT, R25, 0x1, PT ;  /* 0x000000011900780c */ /* 0x004fda0003f06270 */
[----:B------:R-:W-:Y:S05]  /*17e0*/  @!P0 BRA `(.L_x_77) ;  /* 0x0000000000348947 */ /* 0x000fea0003800000 */
[----:B------:R0:W5:Y:S01]  /*17f0*/  LDG.E R11, desc[UR4][R22.64] ;  /* 0x00000004160b7981 */ /* 0x000162000c1e1900 */
[----:B------:R-:W-:-:S07]  /*1800*/  IMAD.MOV.U32 R27, RZ, RZ, RZ ;  /* 0x000000ffff1b7224 */ /* 0x000fce00078e00ff */
.L_x_80:
[----:B0-----:R-:W-:-:S04]  /*1810*/  IMAD.IADD R23, R27, 0x1, R0 ;  /* 0x000000011b177824 */ /* 0x001fc800078e0200 */
[----:B------:R-:W-:-:S04]  /*1820*/  IMAD.WIDE R20, R23, 0x4, R12 ;  /* 0x0000000417147825 */ /* 0x000fc800078e020c */
[----:B------:R-:W-:Y:S02]  /*1830*/  IMAD.WIDE R22, R23, 0x4, R14 ;  /* 0x0000000417167825 */ /* 0x000fe400078e020e */
[----:B------:R-:W2:Y:S04]  /*1840*/  LDG.E R20, desc[UR4][R20.64] ;  /* 0x0000000414147981 */ /* 0x000ea8000c1e1900 */
[----:B------:R-:W3:Y:S01]  /*1850*/  LDG.E R22, desc[UR4][R22.64] ;  /* 0x0000000416167981 */ /* 0x000ee2000c1e1900 */
[C---:B--2--5:R-:W-:Y:S02]  /*1860*/  FSETP.GE.AND P0, PT, R11.reuse, R20, PT ;  /* 0x000000140b00720b */ /* 0x064fe40003f06000 */
[----:B---3--:R-:W-:-:S13]  /*1870*/  FSETP.LE.AND P1, PT, R11, R22, PT ;  /* 0x000000160b00720b */ /* 0x008fda0003f23000 */
[----:B------:R-:W-:Y:S05]  /*1880*/  @P0 BRA P1, `(.L_x_79) ;  /* 0x0000000400d40947 */ /* 0x000fea0000800000 */
[----:B------:R-:W-:-:S05]  /*1890*/  VIADD R27, R27, 0x1 ;  /* 0x000000011b1b7836 */ /* 0x000fca0000000000 */
[----:B------:R-:W-:-:S13]  /*18a0*/  ISETP.GE.AND P0, PT, R27, R25, PT ;  /* 0x000000191b00720c */ /* 0x000fda0003f06270 */
[----:B------:R-:W-:Y:S05]  /*18b0*/  @!P0 BRA `(.L_x_80) ;  /* 0xfffffffc00d48947 */ /* 0x000fea000383ffff */
.L_x_77:
        /* <DEDUP_REMOVED lines=14> */
.L_x_85:
        /* <DEDUP_REMOVED lines=18> */
[----:B------:R-:W3:Y:S01]  /*1ac0*/  LDG.E R23, desc[UR4][R2.64+0x30] ;  /* 0x0000300402177981 */ /* 0x000ee2000c1e1900 */
[----:B------:R-:W-:Y:S01]  /*1ad0*/  VIADD R11, R11, 0x10 ;  /* 0x000000100b0b7836 */ /* 0x000fe20000000000 */
[----:B----4-:R-:W-:Y:S02]  /*1ae0*/  IADD3 R22, PT, PT, R20, R25, R22 ;  /* 0x0000001914167210 */ /* 0x010fe40007ffe016 */
[----:B------:R-:W3:Y:S04]  /*1af0*/  LDG.E R25, desc[UR4][R2.64+0x34] ;  /* 0x0000340402197981 */ /* 0x000ee8000c1e1900 */
[----:B------:R-:W5:Y:S01]  /*1b00*/  LDG.E R20, desc[UR4][R2.64+0x38] ;  /* 0x0000380402147981 */ /* 0x000f62000c1e1900 */
[----:B--2---:R-:W-:-:S02]  /*1b10*/  IADD3 R0, PT, PT, R0, R21, R22 ;  /* 0x0000001500007210 */ /* 0x004fc40007ffe016 */
[----:B------:R-:W-:-:S04]  /*1b20*/  LOP3.LUT R22, R7, 0x7ffffff0, RZ, 0xc0, !PT ;  /* 0x7ffffff007167812 */ /* 0x000fc800078ec0ff */
[----:B------:R-:W-:Y:S02]  /*1b30*/  ISETP.NE.AND P0, PT, R11, R22, PT ;  /* 0x000000160b00720c */ /* 0x000fe40003f05270 */
[----:B---3--:R-:W-:-:S04]  /*1b40*/  IADD3 R23, PT, PT, R25, R23, R0 ;  /* 0x0000001719177210 */ /* 0x008fc80007ffe000 */
[----:B-----5:R-:W-:-:S07]  /*1b50*/  IADD3 R0, PT, PT, R27, R20, R23 ;  /* 0x000000141b007210 */ /* 0x020fce0007ffe017 */
[----:B------:R-:W-:Y:S05]  /*1b60*/  @P0 BRA `(.L_x_85) ;  /* 0xfffffffc008c0947 */ /* 0x000fea000383ffff */
[----:B------:R-:W-:Y:S05]  /*1b70*/  BSYNC.RECONVERGENT B1 ;  /* 0x0000000000017941 */ /* 0x000fea0003800200 */
.L_x_84:
[----:B------:R-:W-:-:S07]  /*1b80*/  IMAD.MOV.U32 R11, RZ, RZ, R22 ;  /* 0x000000ffff0b7224 */ /* 0x000fce00078e0016 */
.L_x_83:
        /* <DEDUP_REMOVED lines=20> */
.L_x_86:
        /* <DEDUP_REMOVED lines=14> */
.L_x_87:
        /* <DEDUP_REMOVED lines=11> */
.L_x_82:
[----:B------:R-:W2:Y:S01]  /*1e60*/  LDG.E R2, desc[UR4][R18.64] ;  /* 0x0000000412027981 */ /* 0x000ea2000c1e1900 */
[----:B------:R-:W-:Y:S01]  /*1e70*/  BSSY.RECONVERGENT B1, `(.L_x_88) ;  /* 0x000000e000017945 */ /* 0x000fe20003800200 */
[----:B--2---:R-:W-:-:S13]  /*1e80*/  ISETP.GE.AND P0, PT, R2, 0x1, PT ;  /* 0x000000010200780c */ /* 0x004fda0003f06270 */
[----:B------:R-:W-:Y:S05]  /*1e90*/  @!P0 BRA `(.L_x_89) ;  /* 0x00000000002c8947 */ /* 0x000fea0003800000 */
[----:B------:R-:W-:-:S07]  /*1ea0*/  IMAD.MOV.U32 R9, RZ, RZ, RZ ;  /* 0x000000ffff097224 */ /* 0x000fce00078e00ff */
.L_x_90:
        /* <DEDUP_REMOVED lines=10> */
.L_x_89:
[----:B------:R-:W-:Y:S05]  /*1f50*/  BSYNC.RECONVERGENT B1 ;  /* 0x0000000000017941 */ /* 0x000fea0003800200 */
.L_x_88:
[----:B------:R-:W0:Y:S01]  /*1f60*/  LDCU.64 UR6, c[0x0][0x3b8] ;  /* 0x00007700ff0677ac */ /* 0x000e220008000a00 */
[----:B------:R-:W-:Y:S02]  /*1f70*/  IMAD.IADD R3, R24, 0x1, R7 ;  /* 0x0000000118037824 */ /* 0x000fe400078e0207 */
[----:B------:R-:W-:-:S03]  /*1f80*/  IMAD.MOV.U32 R0, RZ, RZ, 0x1 ;  /* 0x00000001ff007424 */ /* 0x000fc600078e00ff */
[----:B0-----:R-:W-:-:S04]  /*1f90*/  IADD3 R2, P0, PT, R3, UR6, RZ ;  /* 0x0000000603027c10 */ /* 0x001fc8000ff1e0ff */
[----:B------:R-:W-:-:S05]  /*1fa0*/  LEA.HI.X.SX32 R3, R3, UR7, 0x1, P0 ;  /* 0x0000000703037c11 */ /* 0x000fca00080f0eff */
[----:B------:R1:W-:Y:S01]  /*1fb0*/  STG.E.U8 desc[UR4][R2.64], R0 ;  /* 0x0000000002007986 */ /* 0x0003e2000c101104 */
[----:B------:R-:W-:Y:S05]  /*1fc0*/  BRA `(.L_x_76) ;  /* 0x0000000000187947 */ /* 0x000fea0003800000 */
.L_x_78:
[----:B------:R0:W5:Y:S02]  /*1fd0*/  LDG.E R25, desc[UR4][R18.64] ;  /* 0x0000000412197981 */ /* 0x000164000c1e1900 */
.L_x_79:
[----:B------:R-:W1:Y:S01]  /*1fe0*/  LDCU UR6, c[0x0][0x3c0] ;  /* 0x00007800ff0677ac */ /* 0x000e620008000800 */
[----:B------:R-:W-:Y:S02]  /*1ff0*/  VIADD R2, R2, 0x1 ;  /* 0x0000000102027836 */ /* 0x000fe40000000000 */
[----:B-----5:R-:W-:-:S03]  /*2000*/  IMAD.IADD R0, R25, 0x1, R0 ;  /* 0x0000000119007824 */ /* 0x020fc600078e0200 */
[----:B-1----:R-:W-:-:S13]  /*2010*/  ISETP.NE.AND P0, PT, R2, UR6, PT ;  /* 0x0000000602007c0c */ /* 0x002fda000bf05270 */
[----:B------:R-:W-:Y:S05]  /*2020*/  @P0 BRA `(.L_x_91) ;  /* 0xfffffff400cc0947 */ /* 0x000fea000383ffff */
.L_x_76:
[----:B------:R-:W-:Y:S05]  /*2030*/  BSYNC.RECONVERGENT B0 ;  /* 0x0000000000007941 */ /* 0x000fea0003800200 */
.L_x_73:
        /* <DEDUP_REMOVED lines=8> */
.L_x_93:
        /* <DEDUP_REMOVED lines=12> */
.L_x_95:


//--------------------- .nv.shared.reserved.0     --------------------------
	.section	.nv.shared.reserved.0,"aw",@nobits
	.weak		__nv_reservedSMEM_offset_0_alias
	.size		__nv_reservedSMEM_offset_0_alias, 0, 64
	.other		__nv_reservedSMEM_offset_0_alias,@"STO_CUDA_RESERVED_SHARED STV_DEFAULT"
__nv_reservedSMEM_offset_0_alias:
	.zero		0
	.zero		64


//--------------------- .nv.constant0._Z25removeUselessHelperDoublePdS_PiiS0_iS0_PciS_iS0_i --------------------------
	.section	.nv.constant0._Z25removeUselessHelperDoublePdS_PiiS0_iS0_PciS_iS0_i,"a",@progbits
	.sectionflags	@""
	.align	4
.nv.constant0._Z25removeUselessHelperDoublePdS_PiiS0_iS0_PciS_iS0_i:
	.zero		996


//--------------------- .nv.constant0.removeUselessHelper --------------------------
	.section	.nv.constant0.removeUselessHelper,"a",@progbits
	.sectionflags	@""
	.align	4
.nv.constant0.removeUselessHelper:
	.zero		996


//--------------------- SYMBOLS --------------------------

	.type		.nv.reservedSmem.offset0,@object
	.size		.nv.reservedSmem.offset0,0x4
